	.target	sm_90a

	.elftype	@"ET_EXEC"


//--------------------- .note.nv.tkinfo           --------------------------
	.section	.note.nv.tkinfo,"",@"SHT_NOTE"
	.sectionflags	@"SHF_NOTE_NV_TKINFO"
	.tkinfo
        /*0018*/ 	.word	0x00000002
        /*0030*/ 	.string	""
        /*0030*/ 	.string	"ptxas"
        /*0030*/ 	.string	"Cuda compilation tools, release 13.0, V13.0.88"
        /*0030*/ 	.string	"Build cuda_13.0.r13.0/compiler.36424714_0"
        /*0030*/ 	.string	"-arch sm_90a -m 64 "



//--------------------- .note.nv.cuinfo           --------------------------
	.section	.note.nv.cuinfo,"",@"SHT_NOTE"
	.sectionflags	@"SHF_NOTE_NV_CUINFO"
        /*0018*/ 	.short	0x0002
        /*001a*/ 	.short	0x005a
        /*001c*/ 	.short	0x0082
	.zero		2


//--------------------- .nv.info                  --------------------------
	.section	.nv.info,"",@"SHT_CUDA_INFO"
	.align	4


	//----- nvinfo : EIATTR_REGCOUNT
	.align		4
        /*0000*/ 	.byte	0x04, 0x2f
        /*0002*/ 	.short	(.L_12 - .L_11)
	.align		4
.L_11:
        /*0004*/ 	.word	index@(_ZN7cutlass13device_kernelINS_4gemm6kernel13GemmUniversalIN4cute5tupleIJiiiiEEENS1_10collective13CollectiveMmaINS1_37MainloopSm90TmaGmmaWarpSpecializedFP8ILi3ENS5_IJNS4_1CILi1EEENSA_ILi2EEESB_EEENS1_35KernelTmaWarpSpecializedCooperativeEEENS5_IJNSA_ILi128EEENSA_ILi64EEESH_EEENS_12float_e4m3_tENS5_IJlSB_lEEESJ_SK_NS4_8TiledMMAINS4_8MMA_AtomIJNS4_4SM904GMMA30MMA_64x64x32_F32E4M3E4M3_SS_TNILNSO_7ScaleInE1ELSQ_1EEEEEENS4_6LayoutINS5_IJSC_SB_SB_EEENS5_IJSB_NSA_ILi0EEESV_EEEEENS5_IJNS4_10UnderscoreESY_SY_EEEEENS4_23SM90_TMA_LOAD_MULTICASTENS4_14ComposedLayoutINS4_7SwizzleILi2ELi4ELi3EEENS4_18smem_ptr_flag_bitsILi8EEENST_INS5_IJNSA_ILi8EEESH_EEENS5_IJSH_SB_EEEEEEEvNS4_8identityENS4_13SM90_TMA_LOADES1B_vS1C_EENS_8epilogue10collective6detail29Sm90TmaWarpSpecializedAdapterINS1G_15DefaultEpilogueISJ_SK_SK_NS1F_6thread17LinearCombinationISJ_Li1EffLNS1K_9ScaleType4KindE0ELNS_15FloatRoundStyleE2ESJ_EENS1_15EpilogueDefaultEEEEEvvEEEEvNT_6ParamsE)
        /*0008*/ 	.word	0x000000a8


	//----- nvinfo : EIATTR_FRAME_SIZE
	.align		4
.L_12:
        /*000c*/ 	.byte	0x04, 0x11
        /*000e*/ 	.short	(.L_14 - .L_13)
	.align		4
.L_13:
        /*0010*/ 	.word	index@(_ZN7cutlass13device_kernelINS_4gemm6kernel13GemmUniversalIN4cute5tupleIJiiiiEEENS1_10collective13CollectiveMmaINS1_37MainloopSm90TmaGmmaWarpSpecializedFP8ILi3ENS5_IJNS4_1CILi1EEENSA_ILi2EEESB_EEENS1_35KernelTmaWarpSpecializedCooperativeEEENS5_IJNSA_ILi128EEENSA_ILi64EEESH_EEENS_12float_e4m3_tENS5_IJlSB_lEEESJ_SK_NS4_8TiledMMAINS4_8MMA_AtomIJNS4_4SM904GMMA30MMA_64x64x32_F32E4M3E4M3_SS_TNILNSO_7ScaleInE1ELSQ_1EEEEEENS4_6LayoutINS5_IJSC_SB_SB_EEENS5_IJSB_NSA_ILi0EEESV_EEEEENS5_IJNS4_10UnderscoreESY_SY_EEEEENS4_23SM90_TMA_LOAD_MULTICASTENS4_14ComposedLayoutINS4_7SwizzleILi2ELi4ELi3EEENS4_18smem_ptr_flag_bitsILi8EEENST_INS5_IJNSA_ILi8EEESH_EEENS5_IJSH_SB_EEEEEEEvNS4_8identityENS4_13SM90_TMA_LOADES1B_vS1C_EENS_8epilogue10collective6detail29Sm90TmaWarpSpecializedAdapterINS1G_15DefaultEpilogueISJ_SK_SK_NS1F_6thread17LinearCombinationISJ_Li1EffLNS1K_9ScaleType4KindE0ELNS_15FloatRoundStyleE2ESJ_EENS1_15EpilogueDefaultEEEEEvvEEEEvNT_6ParamsE)
        /*0014*/ 	.word	0x00000000


	//----- nvinfo : EIATTR_MIN_STACK_SIZE
	.align		4
.L_14:
        /*0018*/ 	.byte	0x04, 0x12
        /*001a*/ 	.short	(.L_16 - .L_15)
	.align		4
.L_15:
        /*001c*/ 	.word	index@(_ZN7cutlass13device_kernelINS_4gemm6kernel13GemmUniversalIN4cute5tupleIJiiiiEEENS1_10collective13CollectiveMmaINS1_37MainloopSm90TmaGmmaWarpSpecializedFP8ILi3ENS5_IJNS4_1CILi1EEENSA_ILi2EEESB_EEENS1_35KernelTmaWarpSpecializedCooperativeEEENS5_IJNSA_ILi128EEENSA_ILi64EEESH_EEENS_12float_e4m3_tENS5_IJlSB_lEEESJ_SK_NS4_8TiledMMAINS4_8MMA_AtomIJNS4_4SM904GMMA30MMA_64x64x32_F32E4M3E4M3_SS_TNILNSO_7ScaleInE1ELSQ_1EEEEEENS4_6LayoutINS5_IJSC_SB_SB_EEENS5_IJSB_NSA_ILi0EEESV_EEEEENS5_IJNS4_10UnderscoreESY_SY_EEEEENS4_23SM90_TMA_LOAD_MULTICASTENS4_14ComposedLayoutINS4_7SwizzleILi2ELi4ELi3EEENS4_18smem_ptr_flag_bitsILi8EEENST_INS5_IJNSA_ILi8EEESH_EEENS5_IJSH_SB_EEEEEEEvNS4_8identityENS4_13SM90_TMA_LOADES1B_vS1C_EENS_8epilogue10collective6detail29Sm90TmaWarpSpecializedAdapterINS1G_15DefaultEpilogueISJ_SK_SK_NS1F_6thread17LinearCombinationISJ_Li1EffLNS1K_9ScaleType4KindE0ELNS_15FloatRoundStyleE2ESJ_EENS1_15EpilogueDefaultEEEEEvvEEEEvNT_6ParamsE)
        /*0020*/ 	.word	0x00000000
.L_16:


//--------------------- .nv.compat                --------------------------
	.section	.nv.compat,"",@"SHT_CUDA_COMPAT_INFO"
	.align	4
        /*0000*/ 	.byte	0x02, 0x09, 0x01, 0x00, 0x02, 0x02, 0x04, 0x00, 0x02, 0x05, 0x05, 0x00, 0x03, 0x07, 0x01, 0x01
        /*0010*/ 	.byte	0x02, 0x03, 0x01, 0x00, 0x02, 0x06, 0x01, 0x00, 0x04, 0x0b, 0x08, 0x00, 0x00, 0x00, 0x00, 0x00
        /*0020*/ 	.byte	0x00, 0x00, 0x00, 0x00


//--------------------- .nv.info._ZN7cutlass13device_kernelINS_4gemm6kernel13GemmUniversalIN4cute5tupleIJiiiiEEENS1_10collective13CollectiveMmaINS1_37MainloopSm90TmaGmmaWarpSpecializedFP8ILi3ENS5_IJNS4_1CILi1EEENSA_ILi2EEESB_EEENS1_35KernelTmaWarpSpecializedCooperativeEEENS5_IJNSA_ILi128EEENSA_ILi64EEESH_EEENS_12float_e4m3_tENS5_IJlSB_lEEESJ_SK_NS4_8TiledMMAINS4_8MMA_AtomIJNS4_4SM904GMMA30MMA_64x64x32_F32E4M3E4M3_SS_TNILNSO_7ScaleInE1ELSQ_1EEEEEENS4_6LayoutINS5_IJSC_SB_SB_EEENS5_IJSB_NSA_ILi0EEESV_EEEEENS5_IJNS4_10UnderscoreESY_SY_EEEEENS4_23SM90_TMA_LOAD_MULTICASTENS4_14ComposedLayoutINS4_7SwizzleILi2ELi4ELi3EEENS4_18smem_ptr_flag_bitsILi8EEENST_INS5_IJNSA_ILi8EEESH_EEENS5_IJSH_SB_EEEEEEEvNS4_8identityENS4_13SM90_TMA_LOADES1B_vS1C_EENS_8epilogue10collective6detail29Sm90TmaWarpSpecializedAdapterINS1G_15DefaultEpilogueISJ_SK_SK_NS1F_6thread17LinearCombinationISJ_Li1EffLNS1K_9ScaleType4KindE0ELNS_15FloatRoundStyleE2ESJ_EENS1_15EpilogueDefaultEEEEEvvEEEEvNT_6ParamsE --------------------------
	.section	.nv.info._ZN7cutlass13device_kernelINS_4gemm6kernel13GemmUniversalIN4cute5tupleIJiiiiEEENS1_10collective13CollectiveMmaINS1_37MainloopSm90TmaGmmaWarpSpecializedFP8ILi3ENS5_IJNS4_1CILi1EEENSA_ILi2EEESB_EEENS1_35KernelTmaWarpSpecializedCooperativeEEENS5_IJNSA_ILi128EEENSA_ILi64EEESH_EEENS_12float_e4m3_tENS5_IJlSB_lEEESJ_SK_NS4_8TiledMMAINS4_8MMA_AtomIJNS4_4SM904GMMA30MMA_64x64x32_F32E4M3E4M3_SS_TNILNSO_7ScaleInE1ELSQ_1EEEEEENS4_6LayoutINS5_IJSC_SB_SB_EEENS5_IJSB_NSA_ILi0EEESV_EEEEENS5_IJNS4_10UnderscoreESY_SY_EEEEENS4_23SM90_TMA_LOAD_MULTICASTENS4_14ComposedLayoutINS4_7SwizzleILi2ELi4ELi3EEENS4_18smem_ptr_flag_bitsILi8EEENST_INS5_IJNSA_ILi8EEESH_EEENS5_IJSH_SB_EEEEEEEvNS4_8identityENS4_13SM90_TMA_LOADES1B_vS1C_EENS_8epilogue10collective6detail29Sm90TmaWarpSpecializedAdapterINS1G_15DefaultEpilogueISJ_SK_SK_NS1F_6thread17LinearCombinationISJ_Li1EffLNS1K_9ScaleType4KindE0ELNS_15FloatRoundStyleE2ESJ_EENS1_15EpilogueDefaultEEEEEvvEEEEvNT_6ParamsE,"",@"SHT_CUDA_INFO"
	.sectionflags	@""
	.align	4


	//----- nvinfo : EIATTR_CUDA_API_VERSION
	.align		4
        /*0000*/ 	.byte	0x04, 0x37
        /*0002*/ 	.short	(.L_18 - .L_17)
.L_17:
        /*0004*/ 	.word	0x00000082


	//----- nvinfo : EIATTR_KPARAM_INFO
	.align		4
.L_18:
        /*0008*/ 	.byte	0x04, 0x17
        /*000a*/ 	.short	(.L_20 - .L_19)
.L_19:
        /*000c*/ 	.word	0x00000000
        /*0010*/ 	.short	0x0000
        /*0012*/ 	.short	0x0070
        /*0014*/ 	.byte	0x00, 0xf0, 0x01, 0x10


	//----- nvinfo : EIATTR_SPARSE_MMA_MASK
	.align		4
.L_20:
        /*0018*/ 	.byte	0x03, 0x50
        /*001a*/ 	.short	0x0000


	//----- nvinfo : EIATTR_MAXREG_COUNT
	.align		4
        /*001c*/ 	.byte	0x03, 0x1b
        /*001e*/ 	.short	0x00a8


	//----- nvinfo : EIATTR_NUM_BARRIERS
	.align		4
        /*0020*/ 	.byte	0x02, 0x4c
        /*0022*/ 	.byte	0x01
	.zero		1


	//----- nvinfo : EIATTR_MERCURY_ISA_VERSION
	.align		4
        /*0024*/ 	.byte	0x03, 0x5f
        /*0026*/ 	.short	0x0101


	//----- nvinfo : EIATTR_INT_WARP_WIDE_INSTR_OFFSETS
	.align		4
        /*0028*/ 	.byte	0x04, 0x31
        /*002a*/ 	.short	(.L_22 - .L_21)


	//   ....[0]....
.L_21:
        /*002c*/ 	.word	0x00000420


	//   ....[1]....
        /*0030*/ 	.word	0x00000440


	//   ....[2]....
        /*0034*/ 	.word	0x00000620


	//----- nvinfo : EIATTR_COOP_GROUP_MASK_REGIDS
	.align		4
.L_22:
        /*0038*/ 	.byte	0x04, 0x29
        /*003a*/ 	.short	(.L_24 - .L_23)


	//   ....[0]....
.L_23:
        /*003c*/ 	.word	0xffffffff


	//   ....[1]....
        /*0040*/ 	.word	0xffffffff


	//   ....[2]....
        /*0044*/ 	.word	0xffffffff


	//   ....[3]....
        /*0048*/ 	.word	0xffffffff


	//   ....[4]....
        /*004c*/ 	.word	0xffffffff


	//   ....[5]....
        /*0050*/ 	.word	0xffffffff


	//----- nvinfo : EIATTR_COOP_GROUP_INSTR_OFFSETS
	.align		4
.L_24:
        /*0054*/ 	.byte	0x04, 0x28
        /*0056*/ 	.short	(.L_26 - .L_25)


	//   ....[0]....
.L_25:
        /*0058*/ 	.word	0x00000060


	//   ....[1]....
        /*005c*/ 	.word	0x00000070


	//   ....[2]....
        /*0060*/ 	.word	0x00000130


	//   ....[3]....
        /*0064*/ 	.word	0x000002a0


	//   ....[4]....
        /*0068*/ 	.word	0x00000750


	//   ....[5]....
        /*006c*/ 	.word	0x000011c0


	//----- nvinfo : EIATTR_REG_RECONFIG
	.align		4
.L_26:
        /*0070*/ 	.byte	0x01, 0x54
	.zero		2


	//----- nvinfo : EIATTR_MBARRIER_INSTR_OFFSETS
	.align		4
        /*0074*/ 	.byte	0x04, 0x39
        /*0076*/ 	.short	(.L_28 - .L_27)


	//   ....[0]....
.L_27:
        /*0078*/ 	.word	0x00000230
        /*007c*/ 	.word	0x000000ff
        /*0080*/ 	.word	0x00000000
        /*0084*/ 	.short	0x0100
        /*0086*/ 	.byte	0x08
	.zero		1


	//   ....[1]....
        /*0088*/ 	.word	0x00000240
        /*008c*/ 	.word	0x000000ff
        /*0090*/ 	.word	0x00000018
        /*0094*/ 	.short	0x0100
        /*0096*/ 	.byte	0x08
	.zero		1


	//   ....[2]....
        /*0098*/ 	.word	0x00000250
        /*009c*/ 	.word	0x000000ff
        /*00a0*/ 	.word	0x00000008
        /*00a4*/ 	.short	0x0100
        /*00a6*/ 	.byte	0x08
	.zero		1


	//   ....[3]....
        /*00a8*/ 	.word	0x00000260
        /*00ac*/ 	.word	0x000000ff
        /*00b0*/ 	.word	0x00000020
        /*00b4*/ 	.short	0x0100
        /*00b6*/ 	.byte	0x08
	.zero		1


	//   ....[4]....
        /*00b8*/ 	.word	0x00000270
        /*00bc*/ 	.word	0x000000ff
        /*00c0*/ 	.word	0x00000010
        /*00c4*/ 	.short	0x0100
        /*00c6*/ 	.byte	0x08
	.zero		1


	//   ....[5]....
        /*00c8*/ 	.word	0x00000280
        /*00cc*/ 	.word	0x000000ff
        /*00d0*/ 	.word	0x00000028
        /*00d4*/ 	.short	0x0100
        /*00d6*/ 	.byte	0x08
	.zero		1


	//   ....[6]....
        /*00d8*/ 	.word	0x000006a0
        /*00dc*/ 	.word	0x000000ff
        /*00e0*/ 	.word	0x00000040
        /*00e4*/ 	.short	0x0100
        /*00e6*/ 	.byte	0x06
	.zero		1


	//   ....[7]....
        /*00e8*/ 	.word	0x00000700
        /*00ec*/ 	.word	0x000000ff
        /*00f0*/ 	.word	0x00000048
        /*00f4*/ 	.short	0x0100
        /*00f6*/ 	.byte	0x06
	.zero		1


	//   ....[8]....
        /*00f8*/ 	.word	0x000014f0
        /*00fc*/ 	.word	0x000000ff
        /*0100*/ 	.word	0x00000000
        /*0104*/ 	.short	0x010a
        /*0106*/ 	.byte	0x06
	.zero		1


	//   ....[9]....
        /*0108*/ 	.word	0x00001530
        /*010c*/ 	.word	0x000000ff
        /*0110*/ 	.word	0x00000000
        /*0114*/ 	.short	0x010a
        /*0116*/ 	.byte	0x06
	.zero		1


	//   ....[10]....
        /*0118*/ 	.word	0x00001b60
        /*011c*/ 	.word	0x000000ff
        /*0120*/ 	.word	0x00000000
        /*0124*/ 	.short	0x010a
        /*0126*/ 	.byte	0x0c
	.zero		1


	//   ....[11]....
        /*0128*/ 	.word	0x00001ba0
        /*012c*/ 	.word	0x000000ff
        /*0130*/ 	.word	0x00000000
        /*0134*/ 	.short	0x010a
        /*0136*/ 	.byte	0x0c
	.zero		1


	//   ....[12]....
        /*0138*/ 	.word	0x00001fd0
        /*013c*/ 	.word	0x0000000d
        /*0140*/ 	.word	0x00000000
        /*0144*/ 	.short	0x0101
        /*0146*/ 	.byte	0x3f
	.zero		1


	//   ....[13]....
        /*0148*/ 	.word	0x00002450
        /*014c*/ 	.word	0x00000008
        /*0150*/ 	.word	0x00000000
        /*0154*/ 	.short	0x0101
        /*0156*/ 	.byte	0x3f
	.zero		1


	//   ....[14]....
        /*0158*/ 	.word	0x00005d00
        /*015c*/ 	.word	0x00000012
        /*0160*/ 	.word	0x00000018
        /*0164*/ 	.short	0x010a
        /*0166*/ 	.byte	0x3f
	.zero		1


	//   ....[15]....
        /*0168*/ 	.word	0x00006090
        /*016c*/ 	.word	0x00000008
        /*0170*/ 	.word	0x00000048
        /*0174*/ 	.short	0x0101
        /*0176*/ 	.byte	0x3f
	.zero		1


	//   ....[16]....
        /*0178*/ 	.word	0x000067a0
        /*017c*/ 	.word	0x00000007
        /*0180*/ 	.word	0x00000000
        /*0184*/ 	.short	0x010a
        /*0186*/ 	.byte	0x3f
	.zero		1


	//   ....[17]....
        /*0188*/ 	.word	0x00006820
        /*018c*/ 	.word	0x00000006
        /*0190*/ 	.word	0x00000000
        /*0194*/ 	.short	0x010a
        /*0196*/ 	.byte	0x3f
	.zero		1


	//   ....[18]....
        /*0198*/ 	.word	0x000068b0
        /*019c*/ 	.word	0x00000003
        /*01a0*/ 	.word	0x00000000
        /*01a4*/ 	.short	0x010a
        /*01a6*/ 	.byte	0x3f
	.zero		1


	//   ....[19]....
        /*01a8*/ 	.word	0x00006920
        /*01ac*/ 	.word	0x00000009
        /*01b0*/ 	.word	0x00000000
        /*01b4*/ 	.short	0x010a
        /*01b6*/ 	.byte	0x3f
	.zero		1


	//   ....[20]....
        /*01b8*/ 	.word	0x00006980
        /*01bc*/ 	.word	0x0000000d
        /*01c0*/ 	.word	0x00000000
        /*01c4*/ 	.short	0x010a
        /*01c6*/ 	.byte	0x3f
	.zero		1


	//   ....[21]....
        /*01c8*/ 	.word	0x00006a50
        /*01cc*/ 	.word	0x00000012
        /*01d0*/ 	.word	0x00000018
        /*01d4*/ 	.short	0x010a
        /*01d6*/ 	.byte	0x3f
	.zero		1


	//   ....[22]....
        /*01d8*/ 	.word	0x00006b20
        /*01dc*/ 	.word	0x00000007
        /*01e0*/ 	.word	0x00000000
        /*01e4*/ 	.short	0x010a
        /*01e6*/ 	.byte	0x3f
	.zero		1


	//   ....[23]....
        /*01e8*/ 	.word	0x00006b70
        /*01ec*/ 	.word	0x00000006
        /*01f0*/ 	.word	0x00000000
        /*01f4*/ 	.short	0x010a
        /*01f6*/ 	.byte	0x3f
	.zero		1


	//----- nvinfo : EIATTR_NUM_MBARRIERS
	.align		4
.L_28:
        /*01f8*/ 	.byte	0x03, 0x38
        /*01fa*/ 	.short	0x0008


	//----- nvinfo : EIATTR_EXIT_INSTR_OFFSETS
	.align		4
        /*01fc*/ 	.byte	0x04, 0x1c
        /*01fe*/ 	.short	(.L_30 - .L_29)


	//   ....[0]....
.L_29:
        /*0200*/ 	.word	0x000008b0


	//   ....[1]....
        /*0204*/ 	.word	0x00001090


	//   ....[2]....
        /*0208*/ 	.word	0x00005420


	//   ....[3]....
        /*020c*/ 	.word	0x00005980


	//   ....[4]....
        /*0210*/ 	.word	0x00006900


	//----- nvinfo : EIATTR_MAX_THREADS
	.align		4
.L_30:
        /*0214*/ 	.byte	0x04, 0x05
        /*0216*/ 	.short	(.L_32 - .L_31)
.L_31:
        /*0218*/ 	.word	0x00000180
        /*021c*/ 	.word	0x00000001
        /*0220*/ 	.word	0x00000001


	//----- nvinfo : EIATTR_CRS_STACK_SIZE
	.align		4
.L_32:
        /*0224*/ 	.byte	0x04, 0x1e
        /*0226*/ 	.short	(.L_34 - .L_33)
.L_33:
        /*0228*/ 	.word	0x00000000


	//----- nvinfo : EIATTR_CBANK_PARAM_SIZE
	.align		4
.L_34:
        /*022c*/ 	.byte	0x03, 0x19
        /*022e*/ 	.short	0x0470


	//----- nvinfo : EIATTR_PARAM_CBANK
	.align		4
        /*0230*/ 	.byte	0x04, 0x0a
        /*0232*/ 	.short	(.L_36 - .L_35)
	.align		4
.L_35:
        /*0234*/ 	.word	index@(.nv.constant0._ZN7cutlass13device_kernelINS_4gemm6kernel13GemmUniversalIN4cute5tupleIJiiiiEEENS1_10collective13CollectiveMmaINS1_37MainloopSm90TmaGmmaWarpSpecializedFP8ILi3ENS5_IJNS4_1CILi1EEENSA_ILi2EEESB_EEENS1_35KernelTmaWarpSpecializedCooperativeEEENS5_IJNSA_ILi128EEENSA_ILi64EEESH_EEENS_12float_e4m3_tENS5_IJlSB_lEEESJ_SK_NS4_8TiledMMAINS4_8MMA_AtomIJNS4_4SM904GMMA30MMA_64x64x32_F32E4M3E4M3_SS_TNILNSO_7ScaleInE1ELSQ_1EEEEEENS4_6LayoutINS5_IJSC_SB_SB_EEENS5_IJSB_NSA_ILi0EEESV_EEEEENS5_IJNS4_10UnderscoreESY_SY_EEEEENS4_23SM90_TMA_LOAD_MULTICASTENS4_14ComposedLayoutINS4_7SwizzleILi2ELi4ELi3EEENS4_18smem_ptr_flag_bitsILi8EEENST_INS5_IJNSA_ILi8EEESH_EEENS5_IJSH_SB_EEEEEEEvNS4_8identityENS4_13SM90_TMA_LOADES1B_vS1C_EENS_8epilogue10collective6detail29Sm90TmaWarpSpecializedAdapterINS1G_15DefaultEpilogueISJ_SK_SK_NS1F_6thread17LinearCombinationISJ_Li1EffLNS1K_9ScaleType4KindE0ELNS_15FloatRoundStyleE2ESJ_EENS1_15EpilogueDefaultEEEEEvvEEEEvNT_6ParamsE)
        /*0238*/ 	.short	0x0210
        /*023a*/ 	.short	0x0470


	//----- nvinfo : EIATTR_SW_WAR
	.align		4
.L_36:
        /*023c*/ 	.byte	0x04, 0x36
        /*023e*/ 	.short	(.L_38 - .L_37)
.L_37:
        /*0240*/ 	.word	0x00000008
.L_38:


//--------------------- .nv.callgraph             --------------------------
	.section	.nv.callgraph,"",@"SHT_CUDA_CALLGRAPH"
	.align	4
	.sectionentsize	8
	.align		4
        /*0000*/ 	.word	0x00000000
	.align		4
        /*0004*/ 	.word	0xffffffff
	.align		4
        /*0008*/ 	.word	0x00000000
	.align		4
        /*000c*/ 	.word	0xfffffffe
	.align		4
        /*0010*/ 	.word	0x00000000
	.align		4
        /*0014*/ 	.word	0xfffffffd
	.align		4
        /*0018*/ 	.word	0x00000000
	.align		4
        /*001c*/ 	.word	0xfffffffc


//--------------------- .nv.constant4             --------------------------
	.section	.nv.constant4,"a",@progbits
	.align	8
	.align		8
.nv.constant4:
        /*0000*/ 	.dword	_ZN39_INTERNAL_a27cad09_4_k_cu_91a4beb5_44224cuda3std3__45__cpo5beginE
	.align		8
        /*0008*/ 	.dword	_ZN39_INTERNAL_a27cad09_4_k_cu_91a4beb5_44224cuda3std3__45__cpo3endE
	.align		8
        /*0010*/ 	.dword	_ZN39_INTERNAL_a27cad09_4_k_cu_91a4beb5_44224cuda3std3__45__cpo6cbeginE
	.align		8
        /*0018*/ 	.dword	_ZN39_INTERNAL_a27cad09_4_k_cu_91a4beb5_44224cuda3std3__45__cpo4cendE
	.align		8
        /*0020*/ 	.dword	_ZN39_INTERNAL_a27cad09_4_k_cu_91a4beb5_44224cuda3std3__441_GLOBAL__N__a27cad09_4_k_cu_91a4beb5_44226ignoreE
	.align		8
        /*0028*/ 	.dword	_ZN39_INTERNAL_a27cad09_4_k_cu_91a4beb5_44224cuda3std3__419piecewise_constructE
	.align		8
        /*0030*/ 	.dword	_ZN39_INTERNAL_a27cad09_4_k_cu_91a4beb5_44224cuda3std3__48in_placeE
	.align		8
        /*0038*/ 	.dword	_ZN39_INTERNAL_a27cad09_4_k_cu_91a4beb5_44224cuda3std6ranges3__45__cpo4swapE
	.align		8
        /*0040*/ 	.dword	_ZN39_INTERNAL_a27cad09_4_k_cu_91a4beb5_44224cuda3std6ranges3__45__cpo9iter_moveE
	.align		8
        /*0048*/ 	.dword	_ZN39_INTERNAL_a27cad09_4_k_cu_91a4beb5_44224cute7productE
	.align		8
        /*0050*/ 	.dword	_ZN39_INTERNAL_a27cad09_4_k_cu_91a4beb5_44224cute1_E


//--------------------- .text._ZN7cutlass13device_kernelINS_4gemm6kernel13GemmUniversalIN4cute5tupleIJiiiiEEENS1_10collective13CollectiveMmaINS1_37MainloopSm90TmaGmmaWarpSpecializedFP8ILi3ENS5_IJNS4_1CILi1EEENSA_ILi2EEESB_EEENS1_35KernelTmaWarpSpecializedCooperativeEEENS5_IJNSA_ILi128EEENSA_ILi64EEESH_EEENS_12float_e4m3_tENS5_IJlSB_lEEESJ_SK_NS4_8TiledMMAINS4_8MMA_AtomIJNS4_4SM904GMMA30MMA_64x64x32_F32E4M3E4M3_SS_TNILNSO_7ScaleInE1ELSQ_1EEEEEENS4_6LayoutINS5_IJSC_SB_SB_EEENS5_IJSB_NSA_ILi0EEESV_EEEEENS5_IJNS4_10UnderscoreESY_SY_EEEEENS4_23SM90_TMA_LOAD_MULTICASTENS4_14ComposedLayoutINS4_7SwizzleILi2ELi4ELi3EEENS4_18smem_ptr_flag_bitsILi8EEENST_INS5_IJNSA_ILi8EEESH_EEENS5_IJSH_SB_EEEEEEEvNS4_8identityENS4_13SM90_TMA_LOADES1B_vS1C_EENS_8epilogue10collective6detail29Sm90TmaWarpSpecializedAdapterINS1G_15DefaultEpilogueISJ_SK_SK_NS1F_6thread17LinearCombinationISJ_Li1EffLNS1K_9ScaleType4KindE0ELNS_15FloatRoundStyleE2ESJ_EENS1_15EpilogueDefaultEEEEEvvEEEEvNT_6ParamsE --------------------------
	.section	.text._ZN7cutlass13device_kernelINS_4gemm6kernel13GemmUniversalIN4cute5tupleIJiiiiEEENS1_10collective13CollectiveMmaINS1_37MainloopSm90TmaGmmaWarpSpecializedFP8ILi3ENS5_IJNS4_1CILi1EEENSA_ILi2EEESB_EEENS1_35KernelTmaWarpSpecializedCooperativeEEENS5_IJNSA_ILi128EEENSA_ILi64EEESH_EEENS_12float_e4m3_tENS5_IJlSB_lEEESJ_SK_NS4_8TiledMMAINS4_8MMA_AtomIJNS4_4SM904GMMA30MMA_64x64x32_F32E4M3E4M3_SS_TNILNSO_7ScaleInE1ELSQ_1EEEEEENS4_6LayoutINS5_IJSC_SB_SB_EEENS5_IJSB_NSA_ILi0EEESV_EEEEENS5_IJNS4_10UnderscoreESY_SY_EEEEENS4_23SM90_TMA_LOAD_MULTICASTENS4_14ComposedLayoutINS4_7SwizzleILi2ELi4ELi3EEENS4_18smem_ptr_flag_bitsILi8EEENST_INS5_IJNSA_ILi8EEESH_EEENS5_IJSH_SB_EEEEEEEvNS4_8identityENS4_13SM90_TMA_LOADES1B_vS1C_EENS_8epilogue10collective6detail29Sm90TmaWarpSpecializedAdapterINS1G_15DefaultEpilogueISJ_SK_SK_NS1F_6thread17LinearCombinationISJ_Li1EffLNS1K_9ScaleType4KindE0ELNS_15FloatRoundStyleE2ESJ_EENS1_15EpilogueDefaultEEEEEvvEEEEvNT_6ParamsE,"ax",@progbits
	.align	128
.text._ZN7cutlass13device_kernelINS_4gemm6kernel13GemmUniversalIN4cute5tupleIJiiiiEEENS1_10collective13CollectiveMmaINS1_37MainloopSm90TmaGmmaWarpSpecializedFP8ILi3ENS5_IJNS4_1CILi1EEENSA_ILi2EEESB_EEENS1_35KernelTmaWarpSpecializedCooperativeEEENS5_IJNSA_ILi128EEENSA_ILi64EEESH_EEENS_12float_e4m3_tENS5_IJlSB_lEEESJ_SK_NS4_8TiledMMAINS4_8MMA_AtomIJNS4_4SM904GMMA30MMA_64x64x32_F32E4M3E4M3_SS_TNILNSO_7ScaleInE1ELSQ_1EEEEEENS4_6LayoutINS5_IJSC_SB_SB_EEENS5_IJSB_NSA_ILi0EEESV_EEEEENS5_IJNS4_10UnderscoreESY_SY_EEEEENS4_23SM90_TMA_LOAD_MULTICASTENS4_14ComposedLayoutINS4_7SwizzleILi2ELi4ELi3EEENS4_18smem_ptr_flag_bitsILi8EEENST_INS5_IJNSA_ILi8EEESH_EEENS5_IJSH_SB_EEEEEEEvNS4_8identityENS4_13SM90_TMA_LOADES1B_vS1C_EENS_8epilogue10collective6detail29Sm90TmaWarpSpecializedAdapterINS1G_15DefaultEpilogueISJ_SK_SK_NS1F_6thread17LinearCombinationISJ_Li1EffLNS1K_9ScaleType4KindE0ELNS_15FloatRoundStyleE2ESJ_EENS1_15EpilogueDefaultEEEEEvvEEEEvNT_6ParamsE:
        .type           _ZN7cutlass13device_kernelINS_4gemm6kernel13GemmUniversalIN4cute5tupleIJiiiiEEENS1_10collective13CollectiveMmaINS1_37MainloopSm90TmaGmmaWarpSpecializedFP8ILi3ENS5_IJNS4_1CILi1EEENSA_ILi2EEESB_EEENS1_35KernelTmaWarpSpecializedCooperativeEEENS5_IJNSA_ILi128EEENSA_ILi64EEESH_EEENS_12float_e4m3_tENS5_IJlSB_lEEESJ_SK_NS4_8TiledMMAINS4_8MMA_AtomIJNS4_4SM904GMMA30MMA_64x64x32_F32E4M3E4M3_SS_TNILNSO_7ScaleInE1ELSQ_1EEEEEENS4_6LayoutINS5_IJSC_SB_SB_EEENS5_IJSB_NSA_ILi0EEESV_EEEEENS5_IJNS4_10UnderscoreESY_SY_EEEEENS4_23SM90_TMA_LOAD_MULTICASTENS4_14ComposedLayoutINS4_7SwizzleILi2ELi4ELi3EEENS4_18smem_ptr_flag_bitsILi8EEENST_INS5_IJNSA_ILi8EEESH_EEENS5_IJSH_SB_EEEEEEEvNS4_8identityENS4_13SM90_TMA_LOADES1B_vS1C_EENS_8epilogue10collective6detail29Sm90TmaWarpSpecializedAdapterINS1G_15DefaultEpilogueISJ_SK_SK_NS1F_6thread17LinearCombinationISJ_Li1EffLNS1K_9ScaleType4KindE0ELNS_15FloatRoundStyleE2ESJ_EENS1_15EpilogueDefaultEEEEEvvEEEEvNT_6ParamsE,@function
        .size           _ZN7cutlass13device_kernelINS_4gemm6kernel13GemmUniversalIN4cute5tupleIJiiiiEEENS1_10collective13CollectiveMmaINS1_37MainloopSm90TmaGmmaWarpSpecializedFP8ILi3ENS5_IJNS4_1CILi1EEENSA_ILi2EEESB_EEENS1_35KernelTmaWarpSpecializedCooperativeEEENS5_IJNSA_ILi128EEENSA_ILi64EEESH_EEENS_12float_e4m3_tENS5_IJlSB_lEEESJ_SK_NS4_8TiledMMAINS4_8MMA_AtomIJNS4_4SM904GMMA30MMA_64x64x32_F32E4M3E4M3_SS_TNILNSO_7ScaleInE1ELSQ_1EEEEEENS4_6LayoutINS5_IJSC_SB_SB_EEENS5_IJSB_NSA_ILi0EEESV_EEEEENS5_IJNS4_10UnderscoreESY_SY_EEEEENS4_23SM90_TMA_LOAD_MULTICASTENS4_14ComposedLayoutINS4_7SwizzleILi2ELi4ELi3EEENS4_18smem_ptr_flag_bitsILi8EEENST_INS5_IJNSA_ILi8EEESH_EEENS5_IJSH_SB_EEEEEEEvNS4_8identityENS4_13SM90_TMA_LOADES1B_vS1C_EENS_8epilogue10collective6detail29Sm90TmaWarpSpecializedAdapterINS1G_15DefaultEpilogueISJ_SK_SK_NS1F_6thread17LinearCombinationISJ_Li1EffLNS1K_9ScaleType4KindE0ELNS_15FloatRoundStyleE2ESJ_EENS1_15EpilogueDefaultEEEEEvvEEEEvNT_6ParamsE,(.L_x_140 - _ZN7cutlass13device_kernelINS_4gemm6kernel13GemmUniversalIN4cute5tupleIJiiiiEEENS1_10collective13CollectiveMmaINS1_37MainloopSm90TmaGmmaWarpSpecializedFP8ILi3ENS5_IJNS4_1CILi1EEENSA_ILi2EEESB_EEENS1_35KernelTmaWarpSpecializedCooperativeEEENS5_IJNSA_ILi128EEENSA_ILi64EEESH_EEENS_12float_e4m3_tENS5_IJlSB_lEEESJ_SK_NS4_8TiledMMAINS4_8MMA_AtomIJNS4_4SM904GMMA30MMA_64x64x32_F32E4M3E4M3_SS_TNILNSO_7ScaleInE1ELSQ_1EEEEEENS4_6LayoutINS5_IJSC_SB_SB_EEENS5_IJSB_NSA_ILi0EEESV_EEEEENS5_IJNS4_10UnderscoreESY_SY_EEEEENS4_23SM90_TMA_LOAD_MULTICASTENS4_14ComposedLayoutINS4_7SwizzleILi2ELi4ELi3EEENS4_18smem_ptr_flag_bitsILi8EEENST_INS5_IJNSA_ILi8EEESH_EEENS5_IJSH_SB_EEEEEEEvNS4_8identityENS4_13SM90_TMA_LOADES1B_vS1C_EENS_8epilogue10collective6detail29Sm90TmaWarpSpecializedAdapterINS1G_15DefaultEpilogueISJ_SK_SK_NS1F_6thread17LinearCombinationISJ_Li1EffLNS1K_9ScaleType4KindE0ELNS_15FloatRoundStyleE2ESJ_EENS1_15EpilogueDefaultEEEEEvvEEEEvNT_6ParamsE)
        .other          _ZN7cutlass13device_kernelINS_4gemm6kernel13GemmUniversalIN4cute5tupleIJiiiiEEENS1_10collective13CollectiveMmaINS1_37MainloopSm90TmaGmmaWarpSpecializedFP8ILi3ENS5_IJNS4_1CILi1EEENSA_ILi2EEESB_EEENS1_35KernelTmaWarpSpecializedCooperativeEEENS5_IJNSA_ILi128EEENSA_ILi64EEESH_EEENS_12float_e4m3_tENS5_IJlSB_lEEESJ_SK_NS4_8TiledMMAINS4_8MMA_AtomIJNS4_4SM904GMMA30MMA_64x64x32_F32E4M3E4M3_SS_TNILNSO_7ScaleInE1ELSQ_1EEEEEENS4_6LayoutINS5_IJSC_SB_SB_EEENS5_IJSB_NSA_ILi0EEESV_EEEEENS5_IJNS4_10UnderscoreESY_SY_EEEEENS4_23SM90_TMA_LOAD_MULTICASTENS4_14ComposedLayoutINS4_7SwizzleILi2ELi4ELi3EEENS4_18smem_ptr_flag_bitsILi8EEENST_INS5_IJNSA_ILi8EEESH_EEENS5_IJSH_SB_EEEEEEEvNS4_8identityENS4_13SM90_TMA_LOADES1B_vS1C_EENS_8epilogue10collective6detail29Sm90TmaWarpSpecializedAdapterINS1G_15DefaultEpilogueISJ_SK_SK_NS1F_6thread17LinearCombinationISJ_Li1EffLNS1K_9ScaleType4KindE0ELNS_15FloatRoundStyleE2ESJ_EENS1_15EpilogueDefaultEEEEEvvEEEEvNT_6ParamsE,@"STO_CUDA_ENTRY STV_DEFAULT"
_ZN7cutlass13device_kernelINS_4gemm6kernel13GemmUniversalIN4cute5tupleIJiiiiEEENS1_10collective13CollectiveMmaINS1_37MainloopSm90TmaGmmaWarpSpecializedFP8ILi3ENS5_IJNS4_1CILi1EEENSA_ILi2EEESB_EEENS1_35KernelTmaWarpSpecializedCooperativeEEENS5_IJNSA_ILi128EEENSA_ILi64EEESH_EEENS_12float_e4m3_tENS5_IJlSB_lEEESJ_SK_NS4_8TiledMMAINS4_8MMA_AtomIJNS4_4SM904GMMA30MMA_64x64x32_F32E4M3E4M3_SS_TNILNSO_7ScaleInE1ELSQ_1EEEEEENS4_6LayoutINS5_IJSC_SB_SB_EEENS5_IJSB_NSA_ILi0EEESV_EEEEENS5_IJNS4_10UnderscoreESY_SY_EEEEENS4_23SM90_TMA_LOAD_MULTICASTENS4_14ComposedLayoutINS4_7SwizzleILi2ELi4ELi3EEENS4_18smem_ptr_flag_bitsILi8EEENST_INS5_IJNSA_ILi8EEESH_EEENS5_IJSH_SB_EEEEEEEvNS4_8identityENS4_13SM90_TMA_LOADES1B_vS1C_EENS_8epilogue10collective6detail29Sm90TmaWarpSpecializedAdapterINS1G_15DefaultEpilogueISJ_SK_SK_NS1F_6thread17LinearCombinationISJ_Li1EffLNS1K_9ScaleType4KindE0ELNS_15FloatRoundStyleE2ESJ_EENS1_15EpilogueDefaultEEEEEvvEEEEvNT_6ParamsE:
[----:B------:R-:W-:Y:S01]  /*0000*/  LDC R1, c[0x0][0x28] ;  /* 0x00000a00ff017b82 */ /* 0x000fe20000000800 */
[----:B------:R-:W0:Y:S01]  /*0010*/  S2R R0, SR_TID.X ;  /* 0x0000000000007919 */ /* 0x000e220000002100 */
[----:B------:R-:W-:Y:S01]  /*0020*/  ELECT P0, URZ, PT ;  /* 0x00000000003f782f */ /* 0x000fe20003800000 */
[----:B------:R-:W-:Y:S01]  /*0030*/  BSSY B0, `(.L_x_0) ;  /* 0x000000f000007945 */ /* 0x000fe20003800000 */
[--C-:B0-----:R-:W-:Y:S02]  /*0040*/  SHF.R.U32.HI R2, RZ, 0x5, R0.reuse ;  /* 0x00000005ff027819 */ /* 0x101fe40000011600 */
[----:B------:R-:W-:-:S03]  /*0050*/  SHF.R.U32.HI R4, RZ, 0x7, R0 ;  /* 0x00000007ff047819 */ /* 0x000fc60000011600 */
[----:B------:R-:W0:Y:S04]  /*0060*/  SHFL.IDX PT, R3, R2, RZ, 0x1f ;  /* 0x00001fff02037589 */ /* 0x000e2800000e0000 */
[----:B------:R-:W1:Y:S01]  /*0070*/  SHFL.IDX PT, R4, R4, RZ, 0x1f ;  /* 0x00001fff04047589 */ /* 0x000e6200000e0000 */
[----:B0-----:R-:W-:-:S13]  /*0080*/  ISETP.NE.OR P0, PT, R3, RZ, !P0 ;  /* 0x000000ff0300720c */ /* 0x001fda0004705670 */
[----:B-1----:R-:W-:Y:S05]  /*0090*/  @P0 BRA `(.L_x_1) ;  /* 0x0000000000200947 */ /* 0x002fea0003800000 */
[----:B------:R-:W-:Y:S02]  /*00a0*/  ULDC.64 UR4, c[0x0][0x198] ;  /* 0x0000660000047ab9 */ /* 0x000fe40000000a00 */
[----:B------:R-:W-:Y:S02]  /*00b0*/  UIADD3 UR6, UP0, UR4, 0xf0, URZ ;  /* 0x000000f004067890 */ /* 0x000fe4000ff1e03f */
[----:B------:R-:W-:Y:S02]  /*00c0*/  UIADD3 UR4, UP1, UR4, 0x1f0, URZ ;  /* 0x000001f004047890 */ /* 0x000fe4000ff3e03f */
[----:B------:R-:W-:Y:S02]  /*00d0*/  UIADD3.X UR7, URZ, UR5, URZ, UP0, !UPT ;  /* 0x000000053f077290 */ /* 0x000fe400087fe43f */
[----:B------:R-:W-:-:S07]  /*00e0*/  UIADD3.X UR5, URZ, UR5, URZ, UP1, !UPT ;  /* 0x000000053f057290 */ /* 0x000fce0008ffe43f */
[----:B------:R0:W-:Y:S02]  /*00f0*/  UTMACCTL.PF [UR6] ;  /* 0x00000000060079b9 */ /* 0x0001e40008040000 */
[----:B------:R0:W-:Y:S02]  /*0100*/  UTMACCTL.PF [UR4] ;  /* 0x00000000040079b9 */ /* 0x0001e40008040000 */
[----:B0-----:R-:W-:Y:S01]  /*0110*/  NOP ;  /* 0x0000000000007918 */ /* 0x001fe20000000000 */
.L_x_1:
[----:B------:R-:W-:Y:S05]  /*0120*/  BSYNC B0 ;  /* 0x0000000000007941 */ /* 0x000fea0003800000 */
.L_x_0:
[----:B------:R-:W0:Y:S02]  /*0130*/  SHFL.IDX PT, R5, R2, RZ, 0x1f ;  /* 0x00001fff02057589 */ /* 0x000e2400000e0000 */
[----:B0-----:R-:W-:-:S13]  /*0140*/  ISETP.NE.AND P0, PT, R5, RZ, PT ;  /* 0x000000ff0500720c */ /* 0x001fda0003f05270 */
[----:B------:R-:W-:Y:S05]  /*0150*/  @P0 BRA `(.L_x_2) ;  /* 0x0000000000500947 */ /* 0x000fea0003800000 */
[----:B------:R-:W0:Y:S01]  /*0160*/  S2UR UR8, SR_CgaCtaId ;  /* 0x00000000000879c3 */ /* 0x000e220000008800 */
[----:B------:R-:W-:Y:S01]  /*0170*/  UMOV UR4, 0x400 ;  /* 0x0000040000047882 */ /* 0x000fe20000000000 */
[----:B------:R-:W-:Y:S01]  /*0180*/  UMOV UR5, 0x1 ;  /* 0x0000000100057882 */ /* 0x000fe20000000000 */
[----:B------:R-:W-:Y:S01]  /*0190*/  UMOV UR6, 0x4 ;  /* 0x0000000400067882 */ /* 0x000fe20000000000 */
[----:B------:R-:W-:Y:S01]  /*01a0*/  ELECT P0, URZ, PT ;  /* 0x00000000003f782f */ /* 0x000fe20003800000 */
[----:B------:R-:W-:-:S04]  /*01b0*/  UIADD3 UR6, -UR6, 0x100000, URZ ;  /* 0x0010000006067890 */ /* 0x000fc8000fffe13f */
[----:B------:R-:W-:Y:S02]  /*01c0*/  USHF.L.U32 UR7, UR6, 0xb, URZ ;  /* 0x0000000b06077899 */ /* 0x000fe4000800063f */
[----:B------:R-:W-:Y:S02]  /*01d0*/  USHF.L.U32 UR6, UR6, 0x1, URZ ;  /* 0x0000000106067899 */ /* 0x000fe4000800063f */
[----:B0-----:R-:W-:Y:S02]  /*01e0*/  ULEA UR8, UR8, UR4, 0x18 ;  /* 0x0000000408087291 */ /* 0x001fe4000f8ec03f */
[----:B------:R-:W-:-:S04]  /*01f0*/  UIADD3 UR4, -UR5, 0x100000, URZ ;  /* 0x0010000005047890 */ /* 0x000fc8000fffe13f */
[----:B------:R-:W-:Y:S02]  /*0200*/  USHF.L.U32 UR5, UR4, 0xb, URZ ;  /* 0x0000000b04057899 */ /* 0x000fe4000800063f */
[----:B------:R-:W-:Y:S01]  /*0210*/  USHF.L.U32 UR4, UR4, 0x1, URZ ;  /* 0x0000000104047899 */ /* 0x000fe2000800063f */
[----:B------:R-:W0:Y:S11]  /*0220*/  FENCE.VIEW.ASYNC.S ;  /* 0x00000000000073c6 */ /* 0x000e360000000000 */
[----:B0-----:R0:W1:Y:S01]  /*0230*/  SYNCS.EXCH.64 URZ, [UR8], UR4 ;  /* 0x00000004083f75b2 */ /* 0x0010620008000100 */
[----:B------:R0:W2:Y:S01]  /*0240*/  SYNCS.EXCH.64 URZ, [UR8+0x18], UR6 ;  /* 0x00001806083f75b2 */ /* 0x0000a20008000100 */
[----:B------:R0:W3:Y:S01]  /*0250*/  SYNCS.EXCH.64 URZ, [UR8+0x8], UR4 ;  /* 0x00000804083f75b2 */ /* 0x0000e20008000100 */
[----:B------:R0:W4:Y:S01]  /*0260*/  SYNCS.EXCH.64 URZ, [UR8+0x20], UR6 ;  /* 0x00002006083f75b2 */ /* 0x0001220008000100 */
[----:B------:R0:W0:Y:S01]  /*0270*/  SYNCS.EXCH.64 URZ, [UR8+0x10], UR4 ;  /* 0x00001004083f75b2 */ /* 0x0000220008000100 */
[----:B------:R0:W0:Y:S01]  /*0280*/  SYNCS.EXCH.64 URZ, [UR8+0x28], UR6 ;  /* 0x00002806083f75b2 */ /* 0x0000220008000100 */
[----:B------:R-:W-:Y:S01]  /*0290*/  NOP ;  /* 0x0000000000007918 */ /* 0x000fe20000000000 */
.L_x_2:
[----:B------:R-:W5:Y:S01]  /*02a0*/  SHFL.IDX PT, R2, R2, RZ, 0x1f ;  /* 0x00001fff02027589 */ /* 0x000f6200000e0000 */
[----:B------:R-:W-:Y:S01]  /*02b0*/  SHF.R.S32.HI R7, RZ, 0x1f, R0 ;  /* 0x0000001fff077819 */ /* 0x000fe20000011400 */
[----:B0-----:R-:W0:Y:S01]  /*02c0*/  S2UR UR8, SR_CTAID.X ;  /* 0x00000000000879c3 */ /* 0x001e220000002500 */
[----:B------:R-:W-:Y:S01]  /*02d0*/  ELECT P0, URZ, PT ;  /* 0x00000000003f782f */ /* 0x000fe20003800000 */
[----:B------:R-:W1:Y:S01]  /*02e0*/  S2R R8, SR_CTAID.Y ;  /* 0x0000000000087919 */ /* 0x000e620000002600 */
[----:B------:R-:W-:Y:S01]  /*02f0*/  LEA.HI R7, R7, R0, RZ, 0x7 ;  /* 0x0000000007077211 */ /* 0x000fe200078f38ff */
[----:B------:R-:W-:Y:S01]  /*0300*/  ULDC UR4, c[0x0][0x154] ;  /* 0x0000550000047ab9 */ /* 0x000fe20000000800 */
[----:B------:R-:W-:Y:S01]  /*0310*/  NOP ;  /* 0x0000000000007918 */ /* 0x000fe20000000000 */
[----:B------:R-:W-:Y:S01]  /*0320*/  NOP ;  /* 0x0000000000007918 */ /* 0x000fe20000000000 */
[----:B------:R-:W-:Y:S01]  /*0330*/  LOP3.LUT R7, R7, 0xffffff80, RZ, 0xc0, !PT ;  /* 0xffffff8007077812 */ /* 0x000fe200078ec0ff */
[----:B------:R-:W2:Y:S04]  /*0340*/  LDC R14, c[0x0][0x140] ;  /* 0x00005000ff0e7b82 */ /* 0x000ea80000000800 */
[----:B------:R-:W-:-:S04]  /*0350*/  IMAD.IADD R7, R0, 0x1, -R7 ;  /* 0x0000000100077824 */ /* 0x000fc800078e0a07 */
[----:B------:R-:W3:Y:S01]  /*0360*/  LDC R17, c[0x0][0x148] ;  /* 0x00005200ff117b82 */ /* 0x000ee20000000800 */
[----:B------:R-:W-:Y:S02]  /*0370*/  SHF.R.S32.HI R6, RZ, 0x1f, R7 ;  /* 0x0000001fff067819 */ /* 0x000fe40000011407 */
[----:B------:R-:W-:Y:S02]  /*0380*/  LOP3.LUT P2, RZ, R7, 0x7, RZ, 0xc0, !PT ;  /* 0x0000000707ff7812 */ /* 0x000fe4000784c0ff */
[----:B------:R-:W-:Y:S02]  /*0390*/  LEA.HI R6, R6, R7, RZ, 0x3 ;  /* 0x0000000706067211 */ /* 0x000fe400078f18ff */
[----:B-----5:R-:W-:Y:S01]  /*03a0*/  ISETP.NE.OR P0, PT, R2, RZ, !P0 ;  /* 0x000000ff0200720c */ /* 0x020fe20004705670 */
[----:B------:R-:W5:Y:S01]  /*03b0*/  LDC R12, c[0x0][0x144] ;  /* 0x00005100ff0c7b82 */ /* 0x000f620000000800 */
[--C-:B------:R-:W-:Y:S02]  /*03c0*/  SHF.R.S32.HI R2, RZ, 0x3, R6.reuse ;  /* 0x00000003ff027819 */ /* 0x100fe40000011406 */
[----:B------:R-:W-:-:S02]  /*03d0*/  SHF.R.S32.HI R11, RZ, 0x1f, R6 ;  /* 0x0000001fff0b7819 */ /* 0x000fc40000011406 */
[----:B------:R-:W-:Y:S02]  /*03e0*/  SHF.R.S32.HI R6, RZ, 0x1f, R5 ;  /* 0x0000001fff067819 */ /* 0x000fe40000011405 */
[----:B------:R-:W-:Y:S02]  /*03f0*/  LEA.HI R11, R11, R2, RZ, 0x2 ;  /* 0x000000020b0b7211 */ /* 0x000fe400078f10ff */
[----:B------:R-:W-:Y:S02]  /*0400*/  LEA.HI R6, R6, R5, RZ, 0x2 ;  /* 0x0000000506067211 */ /* 0x000fe400078f10ff */
[----:B-1----:R-:W-:Y:S01]  /*0410*/  I2FP.F32.U32 R10, R8 ;  /* 0x00000008000a7245 */ /* 0x002fe20000201000 */
[----:B------:R-:W-:Y:S01]  /*0420*/  VOTEU.ALL UP0, P0 ;  /* 0x00000000003f7886 */ /* 0x000fe20000000000 */
[----:B------:R-:W-:Y:S01]  /*0430*/  LOP3.LUT R6, R6, 0x3ffffffc, RZ, 0xc0, !PT ;  /* 0x3ffffffc06067812 */ /* 0x000fe200078ec0ff */
[----:B------:R-:W-:Y:S01]  /*0440*/  VOTEU.ALL UP1, P0 ;  /* 0x00000000003f7886 */ /* 0x000fe20000020000 */
[----:B------:R-:W-:Y:S01]  /*0450*/  LOP3.LUT R11, R11, 0xfffffffc, RZ, 0xc0, !PT ;  /* 0xfffffffc0b0b7812 */ /* 0x000fe200078ec0ff */
[----:B------:R-:W-:Y:S01]  /*0460*/  FMUL R13, R10, UR4 ;  /* 0x000000040a0d7c20 */ /* 0x000fe20008400000 */
[----:B------:R-:W1:Y:S01]  /*0470*/  @!UP0 S2UR UR7, SR_CgaCtaId ;  /* 0x00000000000789c3 */ /* 0x000e620000008800 */
[----:B------:R-:W-:Y:S01]  /*0480*/  IMAD.IADD R6, R5, 0x1, -R6 ;  /* 0x0000000105067824 */ /* 0x000fe200078e0a06 */
[----:B0-----:R-:W-:Y:S01]  /*0490*/  I2FP.F32.U32 R5, UR8 ;  /* 0x0000000800057c45 */ /* 0x001fe20008201000 */
[----:B------:R-:W-:Y:S01]  /*04a0*/  ULDC UR4, c[0x0][0x150] ;  /* 0x0000540000047ab9 */ /* 0x000fe20000000800 */
[----:B------:R-:W-:Y:S01]  /*04b0*/  IMAD.IADD R11, R2, 0x1, -R11 ;  /* 0x00000001020b7824 */ /* 0x000fe200078e0a0b */
[----:B------:R-:W-:Y:S01]  /*04c0*/  SHF.R.S32.HI R2, RZ, 0x1f, R3 ;  /* 0x0000001fff027819 */ /* 0x000fe20000011403 */
[----:B------:R-:W0:Y:S01]  /*04d0*/  F2I.U32.TRUNC.NTZ R13, R13 ;  /* 0x0000000d000d7305 */ /* 0x000e22000020f000 */
[----:B------:R-:W-:Y:S01]  /*04e0*/  FMUL R10, R5, UR4 ;  /* 0x00000004050a7c20 */ /* 0x000fe20008400000 */
[----:B------:R-:W-:Y:S01]  /*04f0*/  IMAD R6, R6, 0x4, R11 ;  /* 0x0000000406067824 */ /* 0x000fe200078e020b */
[----:B------:R-:W-:Y:S01]  /*0500*/  LEA.HI R2, R2, R3, RZ, 0x2 ;  /* 0x0000000302027211 */ /* 0x000fe200078f10ff */
[----:B------:R-:W-:Y:S01]  /*0510*/  UMOV UR4, 0x20 ;  /* 0x0000002000047882 */ /* 0x000fe20000000000 */
[----:B------:R-:W-:Y:S01]  /*0520*/  @!UP0 UMOV UR6, 0x400 ;  /* 0x0000040000068882 */ /* 0x000fe20000000000 */
[----:B------:R-:W-:Y:S01]  /*0530*/  IMAD.SHL.U32 R5, R6, 0x4, RZ ;  /* 0x0000000406057824 */ /* 0x000fe200078e00ff */
[----:B------:R-:W-:Y:S01]  /*0540*/  LOP3.LUT R2, R2, 0xfffffffc, RZ, 0xc0, !PT ;  /* 0xfffffffc02027812 */ /* 0x000fe200078ec0ff */
[----:B------:R-:W4:Y:S01]  /*0550*/  F2I.U32.TRUNC.NTZ R10, R10 ;  /* 0x0000000a000a7305 */ /* 0x000f22000020f000 */
[----:B------:R-:W-:-:S04]  /*0560*/  @!UP0 UIADD3 UR4, -UR4, 0x100000, URZ ;  /* 0x0010000004048890 */ /* 0x000fc8000fffe13f */
[----:B------:R-:W-:Y:S02]  /*0570*/  @!UP0 USHF.L.U32 UR5, UR4, 0xb, URZ ;  /* 0x0000000b04058899 */ /* 0x000fe4000800063f */
[----:B------:R-:W-:Y:S01]  /*0580*/  @!UP0 USHF.L.U32 UR4, UR4, 0x1, URZ ;  /* 0x0000000104048899 */ /* 0x000fe2000800063f */
[----:B--2---:R-:W-:Y:S01]  /*0590*/  ISETP.EQ.U32.AND P3, PT, R14, 0x1, PT ;  /* 0x000000010e00780c */ /* 0x004fe20003f62070 */
[----:B------:R-:W-:Y:S01]  /*05a0*/  VIADD R14, R4, 0xffffffff ;  /* 0xffffffff040e7836 */ /* 0x000fe20000000000 */
[----:B------:R-:W-:Y:S01]  /*05b0*/  LOP3.LUT R6, R6, 0xc, R5, 0x78, !PT ;  /* 0x0000000c06067812 */ /* 0x000fe200078e7805 */
[----:B------:R-:W-:Y:S02]  /*05c0*/  IMAD.IADD R3, R3, 0x1, -R2 ;  /* 0x0000000103037824 */ /* 0x000fe400078e0a02 */
[----:B0-----:R-:W-:Y:S01]  /*05d0*/  IMAD.MOV R20, RZ, RZ, -R13 ;  /* 0x000000ffff147224 */ /* 0x001fe200078e0a0d */
[----:B------:R-:W-:Y:S01]  /*05e0*/  ISETP.GE.U32.AND P5, PT, R14, 0x2, PT ;  /* 0x000000020e00780c */ /* 0x000fe20003fa6070 */
[----:B-1----:R-:W-:Y:S01]  /*05f0*/  @!UP0 ULEA UR6, UR7, UR6, 0x18 ;  /* 0x0000000607068291 */ /* 0x002fe2000f8ec03f */
[----:B------:R-:W-:Y:S01]  /*0600*/  ISETP.NE.AND P1, PT, R3, 0x3, PT ;  /* 0x000000030300780c */ /* 0x000fe20003f25270 */
[----:B---3--:R-:W-:Y:S01]  /*0610*/  IMAD R5, R17, R20, R8 ;  /* 0x0000001411057224 */ /* 0x008fe200078e0208 */
[----:B------:R-:W-:Y:S01]  /*0620*/  VOTEU.ALL UP0, P0 ;  /* 0x00000000003f7886 */ /* 0x000fe20000000000 */
[----:B------:R-:W-:Y:S01]  /*0630*/  ISETP.LT.U32.AND P0, PT, R6, 0x2, !P2 ;  /* 0x000000020600780c */ /* 0x000fe20005701070 */
[----:B----4-:R-:W-:Y:S01]  /*0640*/  IMAD.MOV R7, RZ, RZ, -R10 ;  /* 0x000000ffff077224 */ /* 0x010fe200078e0a0a */
[----:B------:R-:W-:-:S02]  /*0650*/  ISETP.EQ.OR P1, PT, R3, RZ, !P1 ;  /* 0x000000ff0300720c */ /* 0x000fc40004f22670 */
[----:B------:R-:W-:Y:S01]  /*0660*/  ISETP.NE.AND P4, PT, R5, R6, PT ;  /* 0x000000060500720c */ /* 0x000fe20003f85270 */
[----:B-----5:R-:W-:Y:S01]  /*0670*/  IMAD R7, R12, R7, UR8 ;  /* 0x000000080c077e24 */ /* 0x020fe2000f8e0207 */
[C---:B------:R-:W-:Y:S01]  /*0680*/  ISETP.EQ.AND P1, PT, R4.reuse, RZ, P1 ;  /* 0x000000ff0400720c */ /* 0x040fe20000f22270 */
[----:B------:R-:W0:Y:S02]  /*0690*/  FENCE.VIEW.ASYNC.S ;  /* 0x00000000000073c6 */ /* 0x000e240000000000 */
[----:B0-----:R0:W1:Y:S01]  /*06a0*/  @!UP0 SYNCS.EXCH.64 URZ, [UR6+0x40], UR4 ;  /* 0x00004004063f85b2 */ /* 0x0010620008000100 */
[----:B------:R-:W-:Y:S02]  /*06b0*/  ISETP.NE.AND P2, PT, R4, RZ, PT ;  /* 0x000000ff0400720c */ /* 0x000fe40003f45270 */
[----:B------:R-:W-:Y:S02]  /*06c0*/  ISETP.EQ.OR P4, PT, R7, RZ, !P4 ;  /* 0x000000ff0700720c */ /* 0x000fe40006782670 */
[----:B------:R-:W-:-:S02]  /*06d0*/  SEL R2, RZ, 0x1, !P1 ;  /* 0x00000001ff027807 */ /* 0x000fc40004800000 */
[----:B------:R-:W-:Y:S02]  /*06e0*/  PLOP3.LUT P0, PT, P0, P4, PT, 0x80, 0x0 ;  /* 0x000000000000781c */ /* 0x000fe40000709070 */
[----:B------:R-:W-:Y:S01]  /*06f0*/  SEL R2, R2, 0x2, P5 ;  /* 0x0000000202027807 */ /* 0x000fe20002800000 */
[----:B------:R0:W2:Y:S01]  /*0700*/  @!UP1 SYNCS.EXCH.64 URZ, [UR6+0x48], UR4 ;  /* 0x00004804063f95b2 */ /* 0x0000a20008000100 */
[----:B------:R-:W-:Y:S01]  /*0710*/  NOP ;  /* 0x0000000000007918 */ /* 0x000fe20000000000 */
[----:B------:R-:W-:Y:S08]  /*0720*/  @!P3 BRA `(.L_x_3) ;  /* 0x000000000008b947 */ /* 0x000ff00003800000 */
[----:B-12---:R-:W-:Y:S01]  /*0730*/  UCGABAR_ARV ;  /* 0x00000000000079c7 */ /* 0x006fe20008000000 */
[----:B------:R-:W-:Y:S05]  /*0740*/  BRA `(.L_x_4) ;  /* 0x0000000000047947 */ /* 0x000fea0003800000 */
.L_x_3:
[----:B-12---:R-:W-:Y:S01]  /*0750*/  NOP ;  /* 0x0000000000007918 */ /* 0x006fe20000000000 */
.L_x_4:
[----:B------:R-:W1:Y:S01]  /*0760*/  LDC R4, c[0x0][0x65c] ;  /* 0x00019700ff047b82 */ /* 0x000e620000000800 */
[----:B------:R-:W-:Y:S01]  /*0770*/  IMAD.MOV.U32 R5, RZ, RZ, RZ ;  /* 0x000000ffff057224 */ /* 0x000fe200078e00ff */
[----:B-1----:R-:W-:Y:S01]  /*0780*/  ISETP.NE.AND P4, PT, R4, 0x1, PT ;  /* 0x000000010400780c */ /* 0x002fe20003f85270 */
[----:B------:R-:W-:-:S12]  /*0790*/  IMAD.U32 R4, RZ, RZ, UR8 ;  /* 0x00000008ff047e24 */ /* 0x000fd8000f8e00ff */
[----:B------:R-:W1:Y:S01]  /*07a0*/  @P4 LDC R13, c[0x0][0x10] ;  /* 0x00000400ff0d4b82 */ /* 0x000e620000000800 */
[----:B------:R-:W-:Y:S02]  /*07b0*/  @P4 IMAD.MOV.U32 R9, RZ, RZ, RZ ;  /* 0x000000ffff094224 */ /* 0x000fe400078e00ff */
[----:B------:R-:W-:-:S05]  /*07c0*/  @P4 IMAD.MOV.U32 R15, RZ, RZ, RZ ;  /* 0x000000ffff0f4224 */ /* 0x000fca00078e00ff */
[----:B------:R-:W2:Y:S01]  /*07d0*/  @!P4 LDC R11, c[0x0][0xc] ;  /* 0x00000300ff0bcb82 */ /* 0x000ea20000000800 */
[----:B-1----:R-:W-:-:S04]  /*07e0*/  @P4 IMAD.WIDE.U32 R12, R13, UR8, R8 ;  /* 0x000000080d0c4c25 */ /* 0x002fc8000f8e0008 */
[----:B--2---:R-:W-:-:S04]  /*07f0*/  @!P4 IMAD.WIDE.U32 R10, R8, R11, R4 ;  /* 0x0000000b080ac225 */ /* 0x004fc800078e0004 */
[----:B------:R-:W-:Y:S02]  /*0800*/  @P4 IMAD.MOV.U32 R4, RZ, RZ, R12 ;  /* 0x000000ffff044224 */ /* 0x000fe400078e000c */
[----:B------:R-:W-:Y:S02]  /*0810*/  @P4 IMAD.IADD R5, R13, 0x1, R15 ;  /* 0x000000010d054824 */ /* 0x000fe400078e020f */
[----:B------:R-:W-:Y:S02]  /*0820*/  @!P4 IMAD.MOV.U32 R4, RZ, RZ, R10 ;  /* 0x000000ffff04c224 */ /* 0x000fe400078e000a */
[----:B------:R-:W-:Y:S01]  /*0830*/  @!P4 IMAD.MOV.U32 R5, RZ, RZ, R11 ;  /* 0x000000ffff05c224 */ /* 0x000fe200078e000b */
[----:B------:R-:W-:Y:S06]  /*0840*/  @!P3 BRA `(.L_x_5) ;  /* 0x00000000000cb947 */ /* 0x000fec0003800000 */
[----:B------:R-:W-:Y:S01]  /*0850*/  UCGABAR_WAIT ;  /* 0x0000000000007dc7 */ /* 0x000fe20008000000 */
[----:B------:R-:W-:Y:S01]  /*0860*/  CCTL.IVALL ;  /* 0x00000000ff00798f */ /* 0x000fe20002000000 */
[----:B------:R-:W-:Y:S05]  /*0870*/  BRA `(.L_x_6) ;  /* 0x0000000000047947 */ /* 0x000fea0003800000 */
.L_x_5:
[----:B------:R-:W-:Y:S06]  /*0880*/  BAR.SYNC.DEFER_BLOCKING 0x0 ;  /* 0x0000000000007b1d */ /* 0x000fec0000010000 */
.L_x_6:
[----:B------:R-:W-:Y:S05]  /*0890*/  @!P2 BRA `(.L_x_7) ;  /* 0x0000004800e4a947 */ /* 0x000fea0003800000 */
[----:B------:R-:W-:-:S13]  /*08a0*/  ISETP.GT.U32.AND P1, PT, R14, 0x1, PT ;  /* 0x000000010e00780c */ /* 0x000fda0003f24070 */
[----:B0-----:R-:W-:Y:S05]  /*08b0*/  @P1 EXIT ;  /* 0x000000000000194d */ /* 0x001fea0003800000 */
[----:B------:R-:W-:Y:S01]  /*08c0*/  ULDC.64 UR4, c[0x0][0x650] ;  /* 0x0001940000047ab9 */ /* 0x000fe20000000a00 */
[----:B------:R-:W-:Y:S01]  /*08d0*/  PRMT R10, RZ, 0x7610, R10 ;  /* 0x00007610ff0a7816 */ /* 0x000fe2000000000a */
[----:B------:R-:W-:Y:S01]  /*08e0*/  IMAD.MOV.U32 R11, RZ, RZ, -0x1 ;  /* 0xffffffffff0b7424 */ /* 0x000fe200078e00ff */
[----:B------:R-:W-:Y:S01]  /*08f0*/  ISETP.GE.U32.AND P1, PT, R4, UR4, PT ;  /* 0x0000000404007c0c */ /* 0x000fe2000bf26070 */
[----:B------:R-:W-:Y:S02]  /*0900*/  IMAD.MOV.U32 R12, RZ, RZ, -0x1 ;  /* 0xffffffffff0c7424 */ /* 0x000fe400078e00ff */
[----:B------:R-:W-:Y:S01]  /*0910*/  IMAD.MOV.U32 R71, RZ, RZ, -0x1 ;  /* 0xffffffffff477424 */ /* 0x000fe200078e00ff */
[----:B------:R-:W-:-:S13]  /*0920*/  ISETP.GE.U32.AND.EX P1, PT, R5, UR5, PT, P1 ;  /* 0x0000000505007c0c */ /* 0x000fda000bf26110 */
[----:B------:R-:W-:Y:S05]  /*0930*/  @P1 BRA `(.L_x_8) ;  /* 0x0000000400241947 */ /* 0x000fea0003800000 */
[----:B------:R-:W0:Y:S01]  /*0940*/  LDC.64 R22, c[0x0][0x628] ;  /* 0x00018a00ff167b82 */ /* 0x000e220000000a00 */
[----:B------:R-:W-:Y:S02]  /*0950*/  IMAD.MOV.U32 R10, RZ, RZ, R4 ;  /* 0x000000ffff0a7224 */ /* 0x000fe400078e0004 */
[----:B------:R-:W-:-:S05]  /*0960*/  IMAD.MOV.U32 R11, RZ, RZ, R5 ;  /* 0x000000ffff0b7224 */ /* 0x000fca00078e0005 */
[----:B------:R-:W1:Y:S08]  /*0970*/  LDC R16, c[0x0][0x630] ;  /* 0x00018c00ff107b82 */ /* 0x000e700000000800 */
[----:B------:R-:W2:Y:S01]  /*0980*/  LDC.64 R24, c[0x0][0x620] ;  /* 0x00018800ff187b82 */ /* 0x000ea20000000a00 */
[----:B0-----:R-:W-:-:S04]  /*0990*/  ISETP.NE.U32.AND P1, PT, R22, RZ, PT ;  /* 0x000000ff1600720c */ /* 0x001fc80003f25070 */
[----:B------:R-:W-:-:S13]  /*09a0*/  ISETP.NE.AND.EX P1, PT, R23, RZ, PT, P1 ;  /* 0x000000ff1700720c */ /* 0x000fda0003f25310 */
[----:B-12---:R-:W-:Y:S05]  /*09b0*/  @!P1 BRA `(.L_x_9) ;  /* 0x0000000000289947 */ /* 0x006fea0003800000 */
[----:B------:R-:W0:Y:S02]  /*09c0*/  LDC R3, c[0x0][0x634] ;  /* 0x00018d00ff037b82 */ /* 0x000e240000000800 */
[----:B0-----:R-:W-:-:S05]  /*09d0*/  IADD3 R3, P1, R4, R3, RZ ;  /* 0x0000000304037210 */ /* 0x001fca0007f3e0ff */
[----:B------:R-:W-:-:S04]  /*09e0*/  IMAD.X R19, RZ, RZ, R5, P1 ;  /* 0x000000ffff137224 */ /* 0x000fc800008e0605 */
[----:B------:R-:W-:-:S04]  /*09f0*/  IMAD.WIDE.U32 R10, R19, R22, RZ ;  /* 0x00000016130a7225 */ /* 0x000fc800078e00ff */
[----:B------:R-:W-:-:S04]  /*0a00*/  IMAD.WIDE.U32 R12, P1, R3, R23, R10 ;  /* 0x00000017030c7225 */ /* 0x000fc8000782000a */
[----:B------:R-:W-:-:S04]  /*0a10*/  IMAD.WIDE.U32 R10, R3, R22, RZ ;  /* 0x00000016030a7225 */ /* 0x000fc800078e00ff */
[----:B------:R-:W-:Y:S01]  /*0a20*/  IMAD.X R15, RZ, RZ, RZ, P1 ;  /* 0x000000ffff0f7224 */ /* 0x000fe200008e06ff */
[----:B------:R-:W-:Y:S01]  /*0a30*/  IADD3 RZ, P1, R11, R12, RZ ;  /* 0x0000000c0bff7210 */ /* 0x000fe20007f3e0ff */
[----:B------:R-:W-:-:S04]  /*0a40*/  IMAD.MOV.U32 R14, RZ, RZ, R13 ;  /* 0x000000ffff0e7224 */ /* 0x000fc800078e000d */
[----:B------:R-:W-:-:S08]  /*0a50*/  IMAD.WIDE.U32.X R10, R19, R23, R14, P1 ;  /* 0x00000017130a7225 */ /* 0x000fd000008e040e */
.L_x_9:
[----:B------:R-:W0:Y:S01]  /*0a60*/  LDC.64 R28, c[0x0][0x640] ;  /* 0x00019000ff1c7b82 */ /* 0x000e220000000a00 */
[--C-:B------:R-:W-:Y:S01]  /*0a70*/  SHF.R.U64 R71, R10, R16, R11.reuse ;  /* 0x000000100a477219 */ /* 0x100fe2000000120b */
[----:B------:R-:W-:Y:S01]  /*0a80*/  IMAD R20, R17, R20, R8 ;  /* 0x0000001411147224 */ /* 0x000fe200078e0208 */
[----:B------:R-:W-:Y:S01]  /*0a90*/  SHF.R.U32.HI R3, RZ, R16, R11 ;  /* 0x00000010ff037219 */ /* 0x000fe2000001160b */
[----:B------:R-:W-:Y:S01]  /*0aa0*/  IMAD.MOV.U32 R17, RZ, RZ, 0x1 ;  /* 0x00000001ff117424 */ /* 0x000fe200078e00ff */
[----:B------:R-:W-:-:S03]  /*0ab0*/  IADD3 R9, P1, RZ, -R71, RZ ;  /* 0x80000047ff097210 */ /* 0x000fc60007f3e0ff */
[----:B------:R-:W1:Y:S02]  /*0ac0*/  LDC R14, c[0x0][0x618] ;  /* 0x00018600ff0e7b82 */ /* 0x000e640000000800 */
[----:B------:R-:W-:Y:S02]  /*0ad0*/  IMAD.X R3, RZ, RZ, ~R3, P1 ;  /* 0x000000ffff037224 */ /* 0x000fe400008e0e03 */
[----:B------:R-:W-:-:S04]  /*0ae0*/  IMAD.WIDE.U32 R10, R9, R24, R4 ;  /* 0x00000018090a7225 */ /* 0x000fc800078e0004 */
[----:B------:R-:W2:Y:S01]  /*0af0*/  LDC R18, c[0x0][0x608] ;  /* 0x00018200ff127b82 */ /* 0x000ea20000000800 */
[----:B------:R-:W-:Y:S02]  /*0b00*/  IMAD R12, R3, R24, RZ ;  /* 0x00000018030c7224 */ /* 0x000fe400078e02ff */
[----:B------:R-:W-:Y:S02]  /*0b10*/  IMAD.MOV.U32 R3, RZ, RZ, -0x1 ;  /* 0xffffffffff037424 */ /* 0x000fe400078e00ff */
[----:B------:R-:W-:-:S03]  /*0b20*/  IMAD R9, R9, R25, R12 ;  /* 0x0000001909097224 */ /* 0x000fc600078e020c */
[----:B------:R-:W3:Y:S01]  /*0b30*/  LDC R26, c[0x0][0x658] ;  /* 0x00019600ff1a7b82 */ /* 0x000ee20000000800 */
[----:B------:R-:W-:Y:S01]  /*0b40*/  IMAD.IADD R9, R11, 0x1, R9 ;  /* 0x000000010b097824 */ /* 0x000fe200078e0209 */
[----:B0-----:R-:W-:-:S04]  /*0b50*/  ISETP.NE.U32.AND P1, PT, R28, RZ, PT ;  /* 0x000000ff1c00720c */ /* 0x001fc80003f25070 */
[----:B------:R-:W-:Y:S02]  /*0b60*/  ISETP.NE.AND.EX P1, PT, R29, RZ, PT, P1 ;  /* 0x000000ff1d00720c */ /* 0x000fe40003f25310 */
[----:B------:R-:W0:Y:S01]  /*0b70*/  LDC R22, c[0x0][0x600] ;  /* 0x00018000ff167b82 */ /* 0x000e220000000800 */
[-CC-:B-1----:R-:W-:Y:S02]  /*0b80*/  SHF.R.U64 R16, R10, R14.reuse, R9.reuse ;  /* 0x0000000e0a107219 */ /* 0x182fe40000001209 */
[----:B------:R-:W-:-:S05]  /*0b90*/  SHF.R.U32.HI R9, RZ, R14, R9 ;  /* 0x0000000eff097219 */ /* 0x000fca0000011609 */
[----:B------:R-:W1:Y:S01]  /*0ba0*/  LDC R19, c[0x0][0x648] ;  /* 0x00019200ff137b82 */ /* 0x000e620000000800 */
[-CC-:B--2---:R-:W-:Y:S02]  /*0bb0*/  SHF.R.U64 R25, R16, R18.reuse, R9.reuse ;  /* 0x0000001210197219 */ /* 0x184fe40000001209 */
[----:B------:R-:W-:-:S05]  /*0bc0*/  SHF.R.U32.HI R9, RZ, R18, R9 ;  /* 0x00000012ff097219 */ /* 0x000fca0000011609 */
[----:B------:R-:W2:Y:S01]  /*0bd0*/  LDC R21, c[0x0][0x638] ;  /* 0x00018e00ff157b82 */ /* 0x000ea20000000800 */
[-CC-:B---3--:R-:W-:Y:S02]  /*0be0*/  SHF.R.U64 R18, R25, R26.reuse, R9.reuse ;  /* 0x0000001a19127219 */ /* 0x188fe40000001209 */
[-C--:B------:R-:W-:Y:S02]  /*0bf0*/  SHF.L.U32 R3, R3, R26.reuse, RZ ;  /* 0x0000001a03037219 */ /* 0x080fe400000006ff */
[----:B------:R-:W-:Y:S01]  /*0c00*/  SHF.R.U32.HI R9, RZ, R26, R9 ;  /* 0x0000001aff097219 */ /* 0x000fe20000011609 */
[----:B------:R-:W-:Y:S01]  /*0c10*/  IMAD.MOV.U32 R8, RZ, RZ, R18 ;  /* 0x000000ffff087224 */ /* 0x000fe200078e0012 */
[----:B------:R-:W-:Y:S01]  /*0c20*/  LOP3.LUT R14, RZ, R3, RZ, 0x33, !PT ;  /* 0x00000003ff0e7212 */ /* 0x000fe200078e33ff */
[----:B------:R-:W3:Y:S01]  /*0c30*/  LDC R23, c[0x0][0x610] ;  /* 0x00018400ff177b82 */ /* 0x000ee20000000800 */
[----:B------:R-:W-:Y:S05]  /*0c40*/  @!P1 BRA `(.L_x_10) ;  /* 0x0000000000289947 */ /* 0x000fea0003800000 */
[----:B------:R-:W4:Y:S02]  /*0c50*/  LDC R3, c[0x0][0x64c] ;  /* 0x00019300ff037b82 */ /* 0x000f240000000800 */
[----:B----4-:R-:W-:-:S05]  /*0c60*/  IADD3 R3, P1, R18, R3, RZ ;  /* 0x0000000312037210 */ /* 0x010fca0007f3e0ff */
        /* <DEDUP_REMOVED lines=8> */
.L_x_10:
[----:B-1----:R-:W-:Y:S01]  /*0cf0*/  SHF.R.U64 R8, R8, R19, R9 ;  /* 0x0000001308087219 */ /* 0x002fe20000001209 */
[----:B0-----:R-:W-:Y:S01]  /*0d00*/  VIADD R9, R22, 0xffffffff ;  /* 0xffffffff16097836 */ /* 0x001fe20000000000 */
[----:B------:R-:W-:Y:S02]  /*0d10*/  SHF.L.U32 R3, R17, R26, RZ ;  /* 0x0000001a11037219 */ /* 0x000fe400000006ff */
[----:B------:R-:W-:Y:S01]  /*0d20*/  LOP3.LUT R14, R25, R14, RZ, 0xc0, !PT ;  /* 0x0000000e190e7212 */ /* 0x000fe200078ec0ff */
[----:B------:R-:W-:Y:S01]  /*0d30*/  IMAD.MOV R10, RZ, RZ, -R8 ;  /* 0x000000ffff0a7224 */ /* 0x000fe200078e0a08 */
[----:B------:R-:W-:-:S03]  /*0d40*/  SEL R7, R7, R20, !P4 ;  /* 0x0000001407077207 */ /* 0x000fc60006000000 */
[----:B------:R-:W-:Y:S01]  /*0d50*/  IMAD R14, R3, R8, R14 ;  /* 0x00000008030e7224 */ /* 0x000fe200078e020e */
[----:B------:R-:W-:Y:S01]  /*0d60*/  LOP3.LUT R8, R16, R9, RZ, 0xc0, !PT ;  /* 0x0000000910087212 */ /* 0x000fe200078ec0ff */
[----:B--2---:R-:W-:Y:S02]  /*0d70*/  IMAD R3, R10, R21, R18 ;  /* 0x000000150a037224 */ /* 0x004fe400078e0212 */
[----:B---3--:R-:W-:Y:S02]  /*0d80*/  IMAD R7, R14, R23, R7 ;  /* 0x000000170e077224 */ /* 0x008fe400078e0207 */
[----:B------:R-:W-:Y:S02]  /*0d90*/  IMAD R8, R3, R22, R8 ;  /* 0x0000001603087224 */ /* 0x000fe400078e0208 */
[----:B------:R-:W-:-:S03]  /*0da0*/  IMAD.MOV.U32 R10, RZ, RZ, 0x1 ;  /* 0x00000001ff0a7424 */ /* 0x000fc600078e00ff */
[----:B------:R-:W-:Y:S02]  /*0db0*/  SEL R12, R8, R7, !P4 ;  /* 0x00000007080c7207 */ /* 0x000fe40006000000 */
[----:B------:R-:W-:-:S07]  /*0dc0*/  SEL R11, R7, R8, !P4 ;  /* 0x00000008070b7207 */ /* 0x000fce0006000000 */
.L_x_8:
[----:B------:R-:W-:-:S08]  /*0dd0*/  NOP ;  /* 0x0000000000007918 */ /* 0x000fd00000000000 */
[----:B------:R-:W0:Y:S02]  /*0de0*/  USETMAXREG.TRY_ALLOC.CTAPOOL UP0, 0xe8 ;  /* 0x000000e8000079c8 */ /* 0x000e240008000600 */
[----:B0-----:R-:W-:-:S13]  /*0df0*/  PLOP3.LUT P1, PT, PT, PT, UP0, 0x80, 0x0 ;  /* 0x000000000000781c */ /* 0x001fda0003f2f008 */
[----:B------:R-:W-:Y:S05]  /*0e00*/  @!P1 BRA `(.L_x_8) ;  /* 0xfffffffc00f09947 */ /* 0x000fea000383ffff */
[----:B------:R-:W-:Y:S01]  /*0e10*/  ULDC.64 UR4, c[0x0][0x598] ;  /* 0x0001660000047ab9 */ /* 0x000fe20000000a00 */
[----:B------:R-:W-:Y:S01]  /*0e20*/  ULDC.64 UR16, c[0x0][0x208] ;  /* 0x0000820000107ab9 */ /* 0x000fe20000000a00 */
[----:B------:R-:W-:-:S04]  /*0e30*/  ISETP.NE.U32.AND P1, PT, RZ, UR4, PT ;  /* 0x00000004ff007c0c */ /* 0x000fc8000bf25070 */
[----:B------:R-:W-:-:S13]  /*0e40*/  ISETP.NE.AND.EX P1, PT, RZ, UR5, PT, P1 ;  /* 0x00000005ff007c0c */ /* 0x000fda000bf25310 */
[----:B------:R-:W-:Y:S05]  /*0e50*/  @!P1 BRA `(.L_x_11) ;  /* 0x00000000001c9947 */ /* 0x000fea0003800000 */
[----:B------:R-:W0:Y:S02]  /*0e60*/  LDC.64 R8, c[0x0][0x598] ;  /* 0x00016600ff087b82 */ /* 0x000e240000000a00 */
[----:B0-----:R-:W2:Y:S02]  /*0e70*/  LDG.E.64 R8, desc[UR16][R8.64] ;  /* 0x0000001008087981 */ /* 0x001ea4000c1e1b00 */
[----:B--2---:R-:W-:-:S04]  /*0e80*/  ISETP.NE.U32.AND P1, PT, R8, RZ, PT ;  /* 0x000000ff0800720c */ /* 0x004fc80003f25070 */
[----:B------:R-:W-:-:S13]  /*0e90*/  ISETP.NE.AND.EX P1, PT, R9, RZ, PT, P1 ;  /* 0x000000ff0900720c */ /* 0x000fda0003f25310 */
[----:B------:R-:W-:Y:S05]  /*0ea0*/  @!P1 BRA `(.L_x_11) ;  /* 0x0000000000089947 */ /* 0x000fea0003800000 */
[----:B------:R0:W5:Y:S01]  /*0eb0*/  LD.E R3, desc[UR16][R8.64] ;  /* 0x0000001008037980 */ /* 0x000162000c101900 */
[----:B------:R-:W-:Y:S05]  /*0ec0*/  BRA `(.L_x_12) ;  /* 0x0000000000207947 */ /* 0x000fea0003800000 */
.L_x_11:
[----:B------:R-:W-:Y:S02]  /*0ed0*/  ULDC.64 UR4, c[0x0][0x588] ;  /* 0x0001620000047ab9 */ /* 0x000fe40000000a00 */
[----:B------:R-:W-:-:S04]  /*0ee0*/  ISETP.NE.U32.AND P1, PT, RZ, UR4, PT ;  /* 0x00000004ff007c0c */ /* 0x000fc8000bf25070 */
[----:B------:R-:W-:-:S13]  /*0ef0*/  ISETP.NE.AND.EX P1, PT, RZ, UR5, PT, P1 ;  /* 0x00000005ff007c0c */ /* 0x000fda000bf25310 */
[----:B------:R-:W-:Y:S05]  /*0f00*/  @!P1 BRA `(.L_x_13) ;  /* 0x00000000000c9947 */ /* 0x000fea0003800000 */
[----:B------:R-:W0:Y:S02]  /*0f10*/  LDC.64 R8, c[0x0][0x588] ;  /* 0x00016200ff087b82 */ /* 0x000e240000000a00 */
[----:B0-----:R1:W5:Y:S01]  /*0f20*/  LDG.E R3, desc[UR16][R8.64] ;  /* 0x0000001008037981 */ /* 0x001362000c1e1900 */
[----:B------:R-:W-:Y:S05]  /*0f30*/  BRA `(.L_x_12) ;  /* 0x0000000000047947 */ /* 0x000fea0003800000 */
.L_x_13:
[----:B------:R-:W2:Y:S02]  /*0f40*/  LDC R3, c[0x0][0x580] ;  /* 0x00016000ff037b82 */ /* 0x000ea40000000800 */
.L_x_12:
[----:B------:R-:W-:Y:S02]  /*0f50*/  ULDC.64 UR4, c[0x0][0x5a0] ;  /* 0x0001680000047ab9 */ /* 0x000fe40000000a00 */
[----:B------:R-:W-:-:S04]  /*0f60*/  ISETP.NE.U32.AND P1, PT, RZ, UR4, PT ;  /* 0x00000004ff007c0c */ /* 0x000fc8000bf25070 */
[----:B------:R-:W-:-:S13]  /*0f70*/  ISETP.NE.AND.EX P1, PT, RZ, UR5, PT, P1 ;  /* 0x00000005ff007c0c */ /* 0x000fda000bf25310 */
[----:B------:R-:W-:Y:S05]  /*0f80*/  @!P1 BRA `(.L_x_14) ;  /* 0x00000000001c9947 */ /* 0x000fea0003800000 */
[----:B01----:R-:W0:Y:S02]  /*0f90*/  LDC.64 R8, c[0x0][0x5a0] ;  /* 0x00016800ff087b82 */ /* 0x003e240000000a00 */
[----:B0-----:R-:W3:Y:S02]  /*0fa0*/  LDG.E.64 R8, desc[UR16][R8.64] ;  /* 0x0000001008087981 */ /* 0x001ee4000c1e1b00 */
[----:B---3--:R-:W-:-:S04]  /*0fb0*/  ISETP.NE.U32.AND P1, PT, R8, RZ, PT ;  /* 0x000000ff0800720c */ /* 0x008fc80003f25070 */
[----:B------:R-:W-:-:S13]  /*0fc0*/  ISETP.NE.AND.EX P1, PT, R9, RZ, PT, P1 ;  /* 0x000000ff0900720c */ /* 0x000fda0003f25310 */
[----:B------:R-:W-:Y:S05]  /*0fd0*/  @!P1 BRA `(.L_x_14) ;  /* 0x0000000000089947 */ /* 0x000fea0003800000 */
[----:B------:R0:W5:Y:S01]  /*0fe0*/  LD.E R7, desc[UR16][R8.64] ;  /* 0x0000001008077980 */ /* 0x000162000c101900 */
[----:B------:R-:W-:Y:S05]  /*0ff0*/  BRA `(.L_x_15) ;  /* 0x0000000000207947 */ /* 0x000fea0003800000 */
.L_x_14:
[----:B------:R-:W-:Y:S02]  /*1000*/  ULDC.64 UR4, c[0x0][0x590] ;  /* 0x0001640000047ab9 */ /* 0x000fe40000000a00 */
[----:B------:R-:W-:-:S04]  /*1010*/  ISETP.NE.U32.AND P1, PT, RZ, UR4, PT ;  /* 0x00000004ff007c0c */ /* 0x000fc8000bf25070 */
[----:B------:R-:W-:-:S13]  /*1020*/  ISETP.NE.AND.EX P1, PT, RZ, UR5, PT, P1 ;  /* 0x00000005ff007c0c */ /* 0x000fda000bf25310 */
[----:B------:R-:W-:Y:S05]  /*1030*/  @!P1 BRA `(.L_x_16) ;  /* 0x00000000000c9947 */ /* 0x000fea0003800000 */
[----:B01----:R-:W0:Y:S02]  /*1040*/  LDC.64 R8, c[0x0][0x590] ;  /* 0x00016400ff087b82 */ /* 0x003e240000000a00 */
[----:B0-----:R1:W5:Y:S01]  /*1050*/  LDG.E R7, desc[UR16][R8.64] ;  /* 0x0000001008077981 */ /* 0x001362000c1e1900 */
[----:B------:R-:W-:Y:S05]  /*1060*/  BRA `(.L_x_15) ;  /* 0x0000000000047947 */ /* 0x000fea0003800000 */
.L_x_16:
[----:B------:R-:W3:Y:S02]  /*1070*/  LDC R7, c[0x0][0x584] ;  /* 0x00016100ff077b82 */ /* 0x000ee40000000800 */
.L_x_15:
[----:B------:R-:W-:-:S13]  /*1080*/  LOP3.LUT P1, RZ, R10, 0xff, RZ, 0xc0, !PT ;  /* 0x000000ff0aff7812 */ /* 0x000fda000782c0ff */
[----:B------:R-:W-:Y:S05]  /*1090*/  @!P1 EXIT ;  /* 0x000000000000994d */ /* 0x000fea0003800000 */
[----:B------:R-:W-:Y:S01]  /*10a0*/  ULDC UR4, c[0x0][0x28c] ;  /* 0x0000a30000047ab9 */ /* 0x000fe20000000800 */
[----:B------:R-:W-:Y:S01]  /*10b0*/  LOP3.LUT R81, R2, 0x1, RZ, 0xfc, !PT ;  /* 0x0000000102517812 */ /* 0x000fe200078efcff */
[----:B------:R-:W-:-:S04]  /*10c0*/  UIADD3 UR4, UR4, 0x3f, URZ ;  /* 0x0000003f04047890 */ /* 0x000fc8000fffe03f */
[----:B------:R-:W-:-:S04]  /*10d0*/  USHF.R.S32.HI UR5, URZ, 0x1f, UR4 ;  /* 0x0000001f3f057899 */ /* 0x000fc80008011404 */
[----:B------:R-:W-:-:S03]  /*10e0*/  ULEA.HI UR5, UR5, UR4, URZ, 0x6 ;  /* 0x0000000405057291 */ /* 0x000fc6000f8f303f */
[----:B------:R-:W-:Y:S01]  /*10f0*/  UMOV UR4, URZ ;  /* 0x0000003f00047c82 */ /* 0x000fe20008000000 */
[----:B------:R-:W-:-:S03]  /*1100*/  USHF.R.S32.HI UR9, URZ, 0x6, UR5 ;  /* 0x000000063f097899 */ /* 0x000fc60008011405 */
[----:B------:R-:W-:-:S09]  /*1110*/  UMOV UR5, URZ ;  /* 0x0000003f00057c82 */ /* 0x000fd20008000000 */
.L_x_107:
[----:B01----:R-:W-:Y:S01]  /*1120*/  LOP3.LUT R8, R0, 0x80, RZ, 0xc0, !PT ;  /* 0x0000008000087812 */ /* 0x003fe200078ec0ff */
[----:B------:R-:W0:Y:S01]  /*1130*/  S2UR UR13, SR_CgaCtaId ;  /* 0x00000000000d79c3 */ /* 0x000e220000008800 */
[----:B------:R-:W-:Y:S01]  /*1140*/  UMOV UR12, 0x400 ;  /* 0x00000400000c7882 */ /* 0x000fe20000000000 */
[----:B------:R-:W-:Y:S01]  /*1150*/  UMOV UR6, URZ ;  /* 0x0000003f00067c82 */ /* 0x000fe20008000000 */
[----:B------:R-:W-:Y:S01]  /*1160*/  SHF.R.U32.HI R8, RZ, 0x7, R8 ;  /* 0x00000007ff087819 */ /* 0x000fe20000011608 */
[----:B------:R-:W-:Y:S01]  /*1170*/  UMOV UR7, URZ ;  /* 0x0000003f00077c82 */ /* 0x000fe20008000000 */
[----:B------:R-:W-:Y:S01]  /*1180*/  UMOV UR18, UR5 ;  /* 0x0000000500127c82 */ /* 0x000fe20008000000 */
[----:B------:R-:W-:Y:S02]  /*1190*/  CS2R R14, SRZ ;  /* 0x00000000000e7805 */ /* 0x000fe4000001ff00 */
[----:B------:R-:W-:Y:S01]  /*11a0*/  CS2R R16, SRZ ;  /* 0x0000000000107805 */ /* 0x000fe2000001ff00 */
[----:B------:R-:W1:Y:S01]  /*11b0*/  LDC R9, c[0x0][0x28c] ;  /* 0x0000a300ff097b82 */ /* 0x000e620000000800 */
[----:B----4-:R-:W4:Y:S01]  /*11c0*/  SHFL.IDX PT, R8, R8, RZ, 0x1f ;  /* 0x00001fff08087589 */ /* 0x010f2200000e0000 */
[----:B------:R-:W-:-:S02]  /*11d0*/  CS2R R18, SRZ ;  /* 0x0000000000127805 */ /* 0x000fc4000001ff00 */
[----:B------:R-:W-:Y:S02]  /*11e0*/  CS2R R20, SRZ ;  /* 0x0000000000147805 */ /* 0x000fe4000001ff00 */
[----:B------:R-:W-:Y:S02]  /*11f0*/  CS2R R56, SRZ ;  /* 0x0000000000387805 */ /* 0x000fe4000001ff00 */
[----:B------:R-:W-:Y:S02]  /*1200*/  CS2R R58, SRZ ;  /* 0x00000000003a7805 */ /* 0x000fe4000001ff00 */
[----:B------:R-:W-:Y:S02]  /*1210*/  CS2R R60, SRZ ;  /* 0x00000000003c7805 */ /* 0x000fe4000001ff00 */
[----:B------:R-:W-:Y:S02]  /*1220*/  CS2R R62, SRZ ;  /* 0x00000000003e7805 */ /* 0x000fe4000001ff00 */
[----:B------:R-:W-:-:S02]  /*1230*/  CS2R R64, SRZ ;  /* 0x0000000000407805 */ /* 0x000fc4000001ff00 */
[----:B------:R-:W-:Y:S02]  /*1240*/  CS2R R66, SRZ ;  /* 0x0000000000427805 */ /* 0x000fe4000001ff00 */
[----:B------:R-:W-:Y:S01]  /*1250*/  CS2R R68, SRZ ;  /* 0x0000000000447805 */ /* 0x000fe2000001ff00 */
[----:B------:R-:W-:Y:S01]  /*1260*/  IMAD.MOV.U32 R70, RZ, RZ, RZ ;  /* 0x000000ffff467224 */ /* 0x000fe200078e00ff */
[----:B------:R-:W-:Y:S02]  /*1270*/  CS2R R72, SRZ ;  /* 0x0000000000487805 */ /* 0x000fe4000001ff00 */
[----:B------:R-:W-:Y:S02]  /*1280*/  CS2R R74, SRZ ;  /* 0x00000000004a7805 */ /* 0x000fe4000001ff00 */
[----:B------:R-:W-:Y:S02]  /*1290*/  CS2R R76, SRZ ;  /* 0x00000000004c7805 */ /* 0x000fe4000001ff00 */
[----:B------:R-:W-:Y:S01]  /*12a0*/  CS2R R78, SRZ ;  /* 0x00000000004e7805 */ /* 0x000fe2000001ff00 */
[----:B------:R-:W-:Y:S01]  /*12b0*/  IMAD.MOV.U32 R80, RZ, RZ, RZ ;  /* 0x000000ffff507224 */ /* 0x000fe200078e00ff */
[----:B------:R-:W-:Y:S01]  /*12c0*/  CS2R R24, SRZ ;  /* 0x0000000000187805 */ /* 0x000fe2000001ff00 */
[----:B--2---:R-:W-:Y:S01]  /*12d0*/  IMAD.U32 R22, RZ, RZ, UR4 ;  /* 0x00000004ff167e24 */ /* 0x004fe2000f8e00ff */
[----:B------:R-:W-:-:S02]  /*12e0*/  CS2R R26, SRZ ;  /* 0x00000000001a7805 */ /* 0x000fc4000001ff00 */
[----:B------:R-:W-:Y:S02]  /*12f0*/  CS2R R28, SRZ ;  /* 0x00000000001c7805 */ /* 0x000fe4000001ff00 */
[----:B------:R-:W-:Y:S02]  /*1300*/  CS2R R30, SRZ ;  /* 0x00000000001e7805 */ /* 0x000fe4000001ff00 */
[----:B------:R-:W-:Y:S02]  /*1310*/  CS2R R32, SRZ ;  /* 0x0000000000207805 */ /* 0x000fe4000001ff00 */
[----:B------:R-:W-:Y:S02]  /*1320*/  CS2R R34, SRZ ;  /* 0x0000000000227805 */ /* 0x000fe4000001ff00 */
[----:B-1----:R-:W-:Y:S02]  /*1330*/  ISETP.GE.AND P1, PT, R9, 0x1, PT ;  /* 0x000000010900780c */ /* 0x002fe40003f26270 */
[----:B------:R-:W-:-:S02]  /*1340*/  CS2R R36, SRZ ;  /* 0x0000000000247805 */ /* 0x000fc4000001ff00 */
[----:B----4-:R-:W-:Y:S02]  /*1350*/  R2UR UR8, R8 ;  /* 0x00000000080872ca */ /* 0x010fe400000e0000 */
[----:B------:R-:W-:Y:S02]  /*1360*/  CS2R R38, SRZ ;  /* 0x0000000000267805 */ /* 0x000fe4000001ff00 */
[----:B------:R-:W-:Y:S02]  /*1370*/  CS2R R40, SRZ ;  /* 0x0000000000287805 */ /* 0x000fe4000001ff00 */
[----:B------:R-:W-:Y:S02]  /*1380*/  CS2R R42, SRZ ;  /* 0x00000000002a7805 */ /* 0x000fe4000001ff00 */
[----:B------:R-:W-:Y:S02]  /*1390*/  CS2R R44, SRZ ;  /* 0x00000000002c7805 */ /* 0x000fe4000001ff00 */
[----:B------:R-:W-:-:S02]  /*13a0*/  CS2R R46, SRZ ;  /* 0x00000000002e7805 */ /* 0x000fc4000001ff00 */
[----:B------:R-:W-:Y:S02]  /*13b0*/  CS2R R48, SRZ ;  /* 0x0000000000307805 */ /* 0x000fe4000001ff00 */
[----:B------:R-:W-:Y:S02]  /*13c0*/  CS2R R50, SRZ ;  /* 0x0000000000327805 */ /* 0x000fe4000001ff00 */
[----:B------:R-:W-:Y:S02]  /*13d0*/  CS2R R52, SRZ ;  /* 0x0000000000347805 */ /* 0x000fe4000001ff00 */
[----:B------:R-:W-:Y:S01]  /*13e0*/  CS2R R54, SRZ ;  /* 0x0000000000367805 */ /* 0x000fe2000001ff00 */
[----:B------:R-:W-:-:S04]  /*13f0*/  ULEA.HI UR10, UR8, UR8, URZ, 0x1 ;  /* 0x00000008080a7291 */ /* 0x000fc8000f8f083f */
[----:B------:R-:W-:Y:S02]  /*1400*/  ULOP3.LUT UR11, UR10, 0xffffe, URZ, 0xc0, !UPT ;  /* 0x000ffffe0a0b7892 */ /* 0x000fe4000f8ec03f */
[----:B0-----:R-:W-:Y:S02]  /*1410*/  ULEA UR10, UR13, UR12, 0x18 ;  /* 0x0000000c0d0a7291 */ /* 0x001fe4000f8ec03f */
[----:B------:R-:W-:-:S03]  /*1420*/  UIADD3 UR11, UR8, -UR11, URZ ;  /* 0x8000000b080b7290 */ /* 0x000fc6000fffe03f */
[----:B------:R-:W-:Y:S01]  /*1430*/  UMOV UR8, URZ ;  /* 0x0000003f00087c82 */ /* 0x000fe20008000000 */
[----:B------:R-:W-:-:S04]  /*1440*/  ULEA UR11, UR11, UR10, 0xc ;  /* 0x0000000a0b0b7291 */ /* 0x000fc8000f8e603f */
[----:B------:R-:W-:-:S04]  /*1450*/  UIADD3 UR11, UR11, 0x100, URZ ;  /* 0x000001000b0b7890 */ /* 0x000fc8000fffe03f */
[----:B------:R-:W-:-:S04]  /*1460*/  USHF.R.U32.HI UR11, URZ, 0x4, UR11 ;  /* 0x000000043f0b7899 */ /* 0x000fc8000801160b */
[----:B------:R-:W-:Y:S01]  /*1470*/  ULOP3.LUT UR11, UR11, 0x3fff, URZ, 0xc0, !UPT ;  /* 0x00003fff0b0b7892 */ /* 0x000fe2000f8ec03f */
[----:B------:R-:W-:Y:S11]  /*1480*/  @!P1 BRA `(.L_x_17) ;  /* 0x0000000400709947 */ /* 0x000ff60003800000 */
[----:B------:R-:W-:-:S13]  /*1490*/  ISETP.NE.AND P2, PT, R81, 0x3, PT ;  /* 0x000000035100780c */ /* 0x000fda0003f45270 */
[----:B------:R-:W-:Y:S05]  /*14a0*/  @!P2 BRA `(.L_x_18) ;  /* 0x000000000004a947 */ /* 0x000fea0003800000 */
[----:B------:R-:W-:Y:S01]  /*14b0*/  BPT.TRAP 0x1 ;  /* 0x000000040000795c */ /* 0x000fe20000300000 */
.L_x_18:
[----:B------:R-:W-:Y:S01]  /*14c0*/  ULEA UR6, UR5, UR10, 0x3 ;  /* 0x0000000a05067291 */ /* 0x000fe2000f8e183f */
[----:B------:R-:W-:-:S05]  /*14d0*/  IMAD.U32 R8, RZ, RZ, UR4 ;  /* 0x00000004ff087e24 */ /* 0x000fca000f8e00ff */
[----:B------:R-:W-:-:S04]  /*14e0*/  SHF.L.U32 R8, R8, 0x1f, RZ ;  /* 0x0000001f08087819 */ /* 0x000fc800000006ff */
[----:B------:R0:W1:Y:S01]  /*14f0*/  SYNCS.PHASECHK.TRANS64.TRYWAIT P1, [UR6], R8 ;  /* 0x00000008ff0075a7 */ /* 0x0000620008020146 */
[----:B------:R-:W-:Y:S05]  /*1500*/  @!P2 BRA `(.L_x_19) ;  /* 0x000000000004a947 */ /* 0x000fea0003800000 */
[----:B------:R-:W-:Y:S01]  /*1510*/  BPT.TRAP 0x1 ;  /* 0x000000040000795c */ /* 0x000fe20000300000 */
.L_x_19:
[----:B-1----:R-:W-:Y:S05]  /*1520*/  @P1 BRA `(.L_x_20) ;  /* 0x0000000000081947 */ /* 0x002fea0003800000 */
[----:B------:R-:W1:Y:S02]  /*1530*/  SYNCS.PHASECHK.TRANS64.TRYWAIT P1, [UR6], R8 ;  /* 0x00000008ff0075a7 */ /* 0x000e640008020146 */
[----:B-1----:R-:W-:Y:S05]  /*1540*/  @!P1 BRA `(.L_x_21) ;  /* 0x0000005000f09947 */ /* 0x002fea0003800000 */
.L_x_20:
[----:B------:R-:W-:Y:S01]  /*1550*/  UIADD3 UR6, UR10, 0x6100, URZ ;  /* 0x000061000a067890 */ /* 0x000fe2000fffe03f */
[----:B------:R-:W-:Y:S01]  /*1560*/  WARPGROUP.ARRIVE ;  /* 0x00000000000079c5 */ /* 0x000fe20000000000 */
[----:B------:R-:W-:Y:S01]  /*1570*/  ULOP3.LUT UR12, UR11, 0x10000, URZ, 0xfc, !UPT ;  /* 0x000100000b0c7892 */ /* 0x000fe2000f8efc3f */
[----:B------:R-:W-:Y:S01]  /*1580*/  CS2R R14, SRZ ;  /* 0x00000000000e7805 */ /* 0x000fe2000001ff00 */
[----:B------:R-:W-:Y:S01]  /*1590*/  USHF.R.U32.HI UR6, URZ, 0x4, UR6 ;  /* 0x000000043f067899 */ /* 0x000fe20008011606 */
[----:B------:R-:W-:Y:S01]  /*15a0*/  CS2R R16, SRZ ;  /* 0x0000000000107805 */ /* 0x000fe2000001ff00 */
[----:B------:R-:W-:Y:S01]  /*15b0*/  ULEA UR12, UR5, UR12, 0x9 ;  /* 0x0000000c050c7291 */ /* 0x000fe2000f8e483f */
[----:B------:R-:W-:Y:S01]  /*15c0*/  CS2R R18, SRZ ;  /* 0x0000000000127805 */ /* 0x000fe2000001ff00 */
[----:B------:R-:W-:Y:S01]  /*15d0*/  ULOP3.LUT UR6, UR6, 0x3fff, URZ, 0xc0, !UPT ;  /* 0x00003fff06067892 */ /* 0x000fe2000f8ec03f */
[----:B------:R-:W-:Y:S01]  /*15e0*/  CS2R R20, SRZ ;  /* 0x0000000000147805 */ /* 0x000fe2000001ff00 */
[----:B------:R-:W-:Y:S01]  /*15f0*/  UMOV UR13, 0x80000020 ;  /* 0x80000020000d7882 */ /* 0x000fe20000000000 */
[----:B------:R-:W-:Y:S01]  /*1600*/  UMOV UR15, 0x80000020 ;  /* 0x80000020000f7882 */ /* 0x000fe20000000000 */
[----:B------:R-:W-:Y:S01]  /*1610*/  ULOP3.LUT UR6, UR6, 0x10000, URZ, 0xfc, !UPT ;  /* 0x0001000006067892 */ /* 0x000fe2000f8efc3f */
[----:B------:R-:W-:Y:S01]  /*1620*/  CS2R R56, SRZ ;  /* 0x0000000000387805 */ /* 0x000fe2000001ff00 */
[----:B------:R-:W-:Y:S01]  /*1630*/  ULDC UR7, c[0x0][0x50c] ;  /* 0x0001430000077ab9 */ /* 0x000fe20000000800 */
[----:B------:R-:W-:Y:S01]  /*1640*/  CS2R R58, SRZ ;  /* 0x00000000003a7805 */ /* 0x000fe2000001ff00 */
[----:B------:R-:W-:Y:S01]  /*1650*/  ULEA UR14, UR5, UR6, 0x8 ;  /* 0x00000006050e7291 */ /* 0x000fe2000f8e403f */
[----:B------:R-:W-:Y:S01]  /*1660*/  CS2R R60, SRZ ;  /* 0x00000000003c7805 */ /* 0x000fe2000001ff00 */
[----:B------:R-:W-:Y:S01]  /*1670*/  UISETP.NE.AND UP0, UPT, UR7, 0x2, UPT ;  /* 0x000000020700788c */ /* 0x000fe2000bf05270 */
[----:B------:R-:W-:Y:S01]  /*1680*/  CS2R R62, SRZ ;  /* 0x00000000003e7805 */ /* 0x000fe2000001ff00 */
[----:B------:R-:W-:Y:S01]  /*1690*/  UMOV UR6, 0x2 ;  /* 0x0000000200067882 */ /* 0x000fe20000000000 */
[----:B------:R-:W-:Y:S01]  /*16a0*/  CS2R R64, SRZ ;  /* 0x0000000000407805 */ /* 0x000fe2000001ff00 */
[----:B------:R-:W-:Y:S01]  /*16b0*/  USEL UR7, URZ, 0x1, UP0 ;  /* 0x000000013f077887 */ /* 0x000fe20008000000 */
[----:B------:R-:W-:-:S02]  /*16c0*/  CS2R R66, SRZ ;  /* 0x0000000000427805 */ /* 0x000fc4000001ff00 */
[----:B------:R-:W-:Y:S01]  /*16d0*/  CS2R R68, SRZ ;  /* 0x0000000000447805 */ /* 0x000fe2000001ff00 */
[----:B------:R-:W-:Y:S01]  /*16e0*/  QGMMA.64x64x32.F32.E4M3.E4M3 R24, gdesc[UR12], RZ, !UPT ;  /* 0x00e000000c1879f3 */ /* 0x000fe2000c7008ff */
[----:B------:R-:W-:Y:S01]  /*16f0*/  UIADD3 UR12, UR12, 0x2, URZ ;  /* 0x000000020c0c7890 */ /* 0x000fe2000fffe03f */
[----:B------:R-:W-:Y:S01]  /*1700*/  IMAD.MOV.U32 R70, RZ, RZ, RZ ;  /* 0x000000ffff467224 */ /* 0x000fe200078e00ff */
[----:B------:R-:W-:Y:S01]  /*1710*/  ISETP.NE.AND P1, PT, RZ, UR7, PT ;  /* 0x00000007ff007c0c */ /* 0x000fe2000bf25270 */
[----:B------:R-:W-:Y:S01]  /*1720*/  UIADD3 UR14, UR14, 0x2, URZ ;  /* 0x000000020e0e7890 */ /* 0x000fe2000fffe03f */
[----:B------:R-:W-:Y:S01]  /*1730*/  CS2R R72, SRZ ;  /* 0x0000000000487805 */ /* 0x000fe2000001ff00 */
[----:B------:R-:W-:Y:S01]  /*1740*/  UMOV UR13, 0x80000020 ;  /* 0x80000020000d7882 */ /* 0x000fe20000000000 */
[----:B------:R-:W-:Y:S01]  /*1750*/  UMOV UR15, 0x80000020 ;  /* 0x80000020000f7882 */ /* 0x000fe20000000000 */
[----:B------:R-:W-:Y:S02]  /*1760*/  CS2R R74, SRZ ;  /* 0x00000000004a7805 */ /* 0x000fe4000001ff00 */
[----:B------:R-:W-:-:S02]  /*1770*/  CS2R R76, SRZ ;  /* 0x00000000004c7805 */ /* 0x000fc4000001ff00 */
[----:B------:R-:W-:Y:S01]  /*1780*/  CS2R R78, SRZ ;  /* 0x00000000004e7805 */ /* 0x000fe2000001ff00 */
[----:B------:R-:W-:Y:S01]  /*1790*/  IMAD.MOV.U32 R80, RZ, RZ, RZ ;  /* 0x000000ffff507224 */ /* 0x000fe200078e00ff */
[----:B------:R-:W-:Y:S02]  /*17a0*/  QGMMA.64x64x32.F32.E4M3.E4M3 R24, gdesc[UR12], R24, gsb0 ;  /* 0x00e000000c1879f3 */ /* 0x000fe40008000818 */
[----:B------:R-:W-:Y:S05]  /*17b0*/  @!P1 BRA `(.L_x_22) ;  /* 0x0000000000889947 */ /* 0x000fea0003800000 */
[----:B------:R-:W-:Y:S02]  /*17c0*/  WARPGROUP.DEPBAR.LE gsb0, 0x0 ;  /* 0x00008000000079c5 */ /* 0x000fe40000010000 */
[----:B------:R-:W-:-:S01]  /*17d0*/  FADD R79, RZ, R24 ;  /* 0x00000018ff4f7221 */ /* 0x000fc20000000000 */
[----:B------:R-:W-:Y:S01]  /*17e0*/  FADD R80, RZ, R25 ;  /* 0x00000019ff507221 */ /* 0x000fe20000000000 */
        /* <DEDUP_REMOVED lines=30> */
[----:B------:R-:W-:-:S06]  /*19d0*/  UMOV UR6, URZ ;  /* 0x0000003f00067c82 */ /* 0x000fcc0008000000 */
.L_x_22:
[----:B------:R-:W-:-:S04]  /*19e0*/  UIADD3 UR18, UR5, 0x1, URZ ;  /* 0x0000000105127890 */ /* 0x000fc8000fffe03f */
[----:B------:R-:W-:-:S04]  /*19f0*/  UISETP.NE.AND UP0, UPT, UR18, 0x3, UPT ;  /* 0x000000031200788c */ /* 0x000fc8000bf05270 */
[----:B------:R-:W-:Y:S02]  /*1a00*/  USEL UR8, URZ, 0x1, UP0 ;  /* 0x000000013f087887 */ /* 0x000fe40008000000 */
[----:B------:R-:W-:Y:S02]  /*1a10*/  USEL UR18, UR18, URZ, UP0 ;  /* 0x0000003f12127287 */ /* 0x000fe40008000000 */
[----:B------:R-:W-:-:S06]  /*1a20*/  ULOP3.LUT UR8, UR4, UR8, URZ, 0x3c, !UPT ;  /* 0x0000000804087292 */ /* 0x000fcc000f8e3c3f */
[----:B------:R-:W-:Y:S01]  /*1a30*/  IMAD.U32 R22, RZ, RZ, UR8 ;  /* 0x00000008ff167e24 */ /* 0x000fe2000f8e00ff */
[----:B------:R-:W-:-:S06]  /*1a40*/  UMOV UR8, 0x1 ;  /* 0x0000000100087882 */ /* 0x000fcc0000000000 */
.L_x_17:
[----:B------:R-:W-:-:S04]  /*1a50*/  UISETP.LT.AND UP0, UPT, UR9, 0x1, UPT ;  /* 0x000000010900788c */ /* 0x000fc8000bf01270 */
[----:B------:R-:W-:-:S04]  /*1a60*/  USEL UR12, UR9, 0x1, UP0 ;  /* 0x00000001090c7887 */ /* 0x000fc80008000000 */
[----:B------:R-:W-:-:S04]  /*1a70*/  UIADD3 UR12, UR9, -UR12, URZ ;  /* 0x8000000c090c7290 */ /* 0x000fc8000fffe03f */
[----:B------:R-:W-:-:S06]  /*1a80*/  UISETP.GE.AND UP0, UPT, UR12, 0x1, UPT ;  /* 0x000000010c00788c */ /* 0x000fcc000bf06270 */
[----:B------:R-:W-:-:S13]  /*1a90*/  PLOP3.LUT P1, PT, PT, PT, UP0, 0x80, 0x0 ;  /* 0x000000000000781c */ /* 0x000fda0003f2f008 */
[----:B------:R-:W-:Y:S05]  /*1aa0*/  @!P1 BRA `(.L_x_23) ;  /* 0x0000000400849947 */ /* 0x000fea0003800000 */
[----:B01----:R-:W-:Y:S01]  /*1ab0*/  IMAD.U32 R8, RZ, RZ, UR12 ;  /* 0x0000000cff087e24 */ /* 0x003fe2000f8e00ff */
[----:B------:R-:W-:Y:S01]  /*1ac0*/  ULDC UR19, c[0x0][0x50c] ;  /* 0x0001430000137ab9 */ /* 0x000fe20000000800 */
[----:B------:R-:W-:-:S07]  /*1ad0*/  IMAD.U32 R9, RZ, RZ, UR5 ;  /* 0x00000005ff097e24 */ /* 0x000fce000f8e00ff */
.L_x_31:
[----:B------:R-:W-:-:S13]  /*1ae0*/  ISETP.NE.AND P2, PT, R81, 0x3, PT ;  /* 0x000000035100780c */ /* 0x000fda0003f45270 */
[----:B0-----:R-:W-:Y:S05]  /*1af0*/  @!P2 BRA `(.L_x_24) ;  /* 0x000000000004a947 */ /* 0x001fea0003800000 */
[----:B------:R-:W-:Y:S01]  /*1b00*/  BPT.TRAP 0x1 ;  /* 0x000000040000795c */ /* 0x000fe20000300000 */
.L_x_24:
[----:B------:R-:W0:Y:S01]  /*1b10*/  S2UR UR12, SR_CgaCtaId ;  /* 0x00000000000c79c3 */ /* 0x000e220000008800 */
[----:B------:R-:W-:Y:S01]  /*1b20*/  UMOV UR10, 0x400 ;  /* 0x00000400000a7882 */ /* 0x000fe20000000000 */
[----:B------:R-:W-:Y:S01]  /*1b30*/  SHF.L.U32 R10, R22, 0x1f, RZ ;  /* 0x0000001f160a7819 */ /* 0x000fe200000006ff */
[----:B0-----:R-:W-:-:S04]  /*1b40*/  ULEA UR10, UR12, UR10, 0x18 ;  /* 0x0000000a0c0a7291 */ /* 0x001fc8000f8ec03f */
[----:B------:R-:W-:-:S09]  /*1b50*/  ULEA UR12, UR18, UR10, 0x3 ;  /* 0x0000000a120c7291 */ /* 0x000fd2000f8e183f */
[----:B------:R0:W1:Y:S01]  /*1b60*/  SYNCS.PHASECHK.TRANS64.TRYWAIT P1, [UR12], R10 ;  /* 0x0000000aff0075a7 */ /* 0x000062000802014c */
[----:B------:R-:W-:Y:S05]  /*1b70*/  @!P2 BRA `(.L_x_25) ;  /* 0x000000000004a947 */ /* 0x000fea0003800000 */
[----:B------:R-:W-:Y:S01]  /*1b80*/  BPT.TRAP 0x1 ;  /* 0x000000040000795c */ /* 0x000fe20000300000 */
.L_x_25:
[----:B-1----:R-:W-:Y:S05]  /*1b90*/  @P1 BRA `(.L_x_26) ;  /* 0x0000000000081947 */ /* 0x002fea0003800000 */
[----:B------:R-:W1:Y:S02]  /*1ba0*/  SYNCS.PHASECHK.TRANS64.TRYWAIT P1, [UR12], R10 ;  /* 0x0000000aff0075a7 */ /* 0x000e64000802014c */
[----:B-1----:R-:W-:Y:S05]  /*1bb0*/  @!P1 BRA `(.L_x_27) ;  /* 0x0000004c006c9947 */ /* 0x002fea0003800000 */
.L_x_26:
[----:B------:R-:W-:Y:S01]  /*1bc0*/  UIADD3 UR12, UR10, 0x6100, URZ ;  /* 0x000061000a0c7890 */ /* 0x000fe2000fffe03f */
[----:B------:R-:W-:Y:S01]  /*1bd0*/  WARPGROUP.ARRIVE ;  /* 0x00000000000079c5 */ /* 0x000fe20000000000 */
[----:B------:R-:W-:Y:S02]  /*1be0*/  UISETP.NE.AND UP0, UPT, UR7, URZ, UPT ;  /* 0x0000003f0700728c */ /* 0x000fe4000bf05270 */
[----:B------:R-:W-:Y:S02]  /*1bf0*/  USHF.R.U32.HI UR12, URZ, 0x4, UR12 ;  /* 0x000000043f0c7899 */ /* 0x000fe4000801160c */
[----:B------:R-:W-:Y:S02]  /*1c00*/  USEL UR8, UR8, URZ, !UP0 ;  /* 0x0000003f08087287 */ /* 0x000fe4000c000000 */
[----:B------:R-:W-:Y:S02]  /*1c10*/  ULOP3.LUT UR7, UR12, 0x3fff, URZ, 0xc0, !UPT ;  /* 0x00003fff0c077892 */ /* 0x000fe4000f8ec03f */
[----:B------:R-:W-:-:S02]  /*1c20*/  ULOP3.LUT UR12, UR11, 0x10000, URZ, 0xfc, !UPT ;  /* 0x000100000b0c7892 */ /* 0x000fc4000f8efc3f */
[----:B------:R-:W-:Y:S02]  /*1c30*/  ULOP3.LUT UR7, UR7, 0x10000, URZ, 0xfc, !UPT ;  /* 0x0001000007077892 */ /* 0x000fe4000f8efc3f */
[----:B------:R-:W-:Y:S02]  /*1c40*/  UISETP.NE.U32.AND UP0, UPT, UR8, URZ, UPT ;  /* 0x0000003f0800728c */ /* 0x000fe4000bf05070 */
[----:B------:R-:W-:Y:S02]  /*1c50*/  ULEA UR12, UR18, UR12, 0x9 ;  /* 0x0000000c120c7291 */ /* 0x000fe4000f8e483f */
[----:B------:R-:W-:Y:S01]  /*1c60*/  ULEA UR14, UR18, UR7, 0x8 ;  /* 0x00000007120e7291 */ /* 0x000fe2000f8e403f */
[----:B------:R-:W-:Y:S01]  /*1c70*/  UMOV UR13, 0x80000020 ;  /* 0x80000020000d7882 */ /* 0x000fe20000000000 */
[----:B------:R-:W-:Y:S01]  /*1c80*/  UMOV UR15, 0x80000020 ;  /* 0x80000020000f7882 */ /* 0x000fe20000000000 */
[----:B------:R-:W-:-:S06]  /*1c90*/  UIADD3 UR6, UR6, 0x2, URZ ;  /* 0x0000000206067890 */ /* 0x000fcc000fffe03f */
[----:B------:R-:W-:Y:S01]  /*1ca0*/  QGMMA.64x64x32.F32.E4M3.E4M3 R24, gdesc[UR12], R24, UP0 ;  /* 0x00e000000c1879f3 */ /* 0x000fe2000bf00818 */
[----:B------:R-:W-:Y:S02]  /*1cb0*/  UIADD3 UR12, UR12, 0x2, URZ ;  /* 0x000000020c0c7890 */ /* 0x000fe4000fffe03f */
[----:B------:R-:W-:Y:S01]  /*1cc0*/  UIADD3 UR14, UR14, 0x2, URZ ;  /* 0x000000020e0e7890 */ /* 0x000fe2000fffe03f */
[----:B------:R-:W-:Y:S01]  /*1cd0*/  UMOV UR13, 0x80000020 ;  /* 0x80000020000d7882 */ /* 0x000fe20000000000 */
[----:B------:R-:W-:Y:S01]  /*1ce0*/  UMOV UR15, 0x80000020 ;  /* 0x80000020000f7882 */ /* 0x000fe20000000000 */
[----:B------:R-:W-:-:S04]  /*1cf0*/  UISETP.NE.AND UP0, UPT, UR6, UR19, UPT ;  /* 0x000000130600728c */ /* 0x000fc8000bf05270 */
[----:B------:R-:W-:-:S06]  /*1d00*/  USEL UR7, URZ, 0x1, UP0 ;  /* 0x000000013f077887 */ /* 0x000fcc0008000000 */
[----:B------:R-:W-:Y:S01]  /*1d10*/  ISETP.NE.AND P1, PT, RZ, UR7, PT ;  /* 0x00000007ff007c0c */ /* 0x000fe2000bf25270 */
[----:B------:R-:W-:Y:S03]  /*1d20*/  QGMMA.64x64x32.F32.E4M3.E4M3 R24, gdesc[UR12], R24, gsb0 ;  /* 0x00e000000c1879f3 */ /* 0x000fe60008000818 */
[----:B------:R-:W-:-:S09]  /*1d30*/  WARPGROUP.DEPBAR.LE gsb0, 0x1 ;  /* 0x00008000000079c5 */ /* 0x000fd20000010100 */
[----:B------:R-:W-:Y:S05]  /*1d40*/  @!P1 BRA `(.L_x_28) ;  /* 0x0000000000889947 */ /* 0x000fea0003800000 */
[----:B------:R-:W-:Y:S02]  /*1d50*/  WARPGROUP.DEPBAR.LE gsb0, 0x0 ;  /* 0x00008000000079c5 */ /* 0x000fe40000010000 */
[----:B------:R-:W-:-:S01]  /*1d60*/  FADD R79, R24, R79 ;  /* 0x0000004f184f7221 */ /* 0x000fc20000000000 */
[----:B------:R-:W-:Y:S01]  /*1d70*/  FADD R80, R25, R80 ;  /* 0x0000005019507221 */ /* 0x000fe20000000000 */
        /* <DEDUP_REMOVED lines=30> */
[----:B------:R-:W-:-:S06]  /*1f60*/  UMOV UR6, URZ ;  /* 0x0000003f00067c82 */ /* 0x000fcc0008000000 */
.L_x_28:
[----:B------:R-:W-:Y:S05]  /*1f70*/  @!P2 BRA `(.L_x_29) ;  /* 0x000000000004a947 */ /* 0x000fea0003800000 */
[----:B------:R-:W-:Y:S01]  /*1f80*/  BPT.TRAP 0x1 ;  /* 0x000000040000795c */ /* 0x000fe20000300000 */
.L_x_29:
[----:B01----:R-:W-:Y:S02]  /*1f90*/  @P0 LEA R10, R9, UR10, 0x3 ;  /* 0x0000000a090a0c11 */ /* 0x003fe4000f8e18ff */
[----:B------:R-:W-:-:S03]  /*1fa0*/  ISETP.GT.U32.AND P1, PT, R2, 0x1, PT ;  /* 0x000000010200780c */ /* 0x000fc60003f24070 */
[----:B------:R-:W-:-:S05]  /*1fb0*/  @P0 VIADD R13, R10, 0x18 ;  /* 0x000000180a0d0836 */ /* 0x000fca0000000000 */
[----:B------:R-:W-:-:S04]  /*1fc0*/  @P0 PRMT R13, R6, 0x654, R13 ;  /* 0x00000654060d0816 */ /* 0x000fc8000000000d */
[----:B------:R0:W-:Y:S01]  /*1fd0*/  @P0 SYNCS.ARRIVE.TRANS64.RED.A1T0 RZ, [R13+URZ], RZ ;  /* 0x000000ff0dff09a7 */ /* 0x0001e2000810043f */
[----:B------:R-:W-:Y:S05]  /*1fe0*/  @P1 BRA `(.L_x_30) ;  /* 0x0000000000041947 */ /* 0x000fea0003800000 */
[----:B------:R-:W-:Y:S01]  /*1ff0*/  BPT.TRAP 0x1 ;  /* 0x000000040000795c */ /* 0x000fe20000300000 */
.L_x_30:
[----:B------:R-:W-:Y:S01]  /*2000*/  UIADD3 UR18, UR18, 0x1, URZ ;  /* 0x0000000112127890 */ /* 0x000fe2000fffe03f */
[C---:B------:R-:W-:Y:S01]  /*2010*/  ISETP.GT.AND P2, PT, R8.reuse, 0x1, PT ;  /* 0x000000010800780c */ /* 0x040fe20003f44270 */
[----:B------:R-:W-:Y:S02]  /*2020*/  VIADD R9, R9, 0x1 ;  /* 0x0000000109097836 */ /* 0x000fe40000000000 */
[----:B------:R-:W-:Y:S01]  /*2030*/  UISETP.NE.AND UP0, UPT, UR18, 0x3, UPT ;  /* 0x000000031200788c */ /* 0x000fe2000bf05270 */
[----:B------:R-:W-:Y:S02]  /*2040*/  VIADD R8, R8, 0xffffffff ;  /* 0xffffffff08087836 */ /* 0x000fe40000000000 */
[C---:B------:R-:W-:Y:S01]  /*2050*/  ISETP.NE.AND P1, PT, R9.reuse, 0x3, PT ;  /* 0x000000030900780c */ /* 0x040fe20003f25270 */
[----:B------:R-:W-:Y:S02]  /*2060*/  USEL UR8, URZ, 0x1, UP0 ;  /* 0x000000013f087887 */ /* 0x000fe40008000000 */
[----:B------:R-:W-:Y:S01]  /*2070*/  USEL UR18, UR18, URZ, UP0 ;  /* 0x0000003f12127287 */ /* 0x000fe20008000000 */
[----:B------:R-:W-:-:S03]  /*2080*/  SEL R9, R9, RZ, P1 ;  /* 0x000000ff09097207 */ /* 0x000fc60000800000 */
[----:B------:R-:W-:Y:S01]  /*2090*/  LOP3.LUT R22, R22, UR8, RZ, 0x3c, !PT ;  /* 0x0000000816167c12 */ /* 0x000fe2000f8e3cff */
[----:B------:R-:W-:Y:S01]  /*20a0*/  UMOV UR8, 0x1 ;  /* 0x0000000100087882 */ /* 0x000fe20000000000 */
[----:B------:R-:W-:Y:S06]  /*20b0*/  @P2 BRA `(.L_x_31) ;  /* 0xfffffff800882947 */ /* 0x000fec000383ffff */
.L_x_23:
[----:B------:R-:W-:Y:S01]  /*20c0*/  UISETP.NE.AND UP0, UPT, UR6, URZ, UPT ;  /* 0x0000003f0600728c */ /* 0x000fe2000bf05270 */
[----:B01----:R-:W0:Y:S03]  /*20d0*/  LDC R8, c[0x0][0x28c] ;  /* 0x0000a300ff087b82 */ /* 0x003e260000000800 */
[----:B------:R-:W-:-:S06]  /*20e0*/  USEL UR6, URZ, 0x1, !UP0 ;  /* 0x000000013f067887 */ /* 0x000fcc000c000000 */
[----:B------:R-:W-:Y:S02]  /*20f0*/  ISETP.NE.AND P1, PT, RZ, UR6, PT ;  /* 0x00000006ff007c0c */ /* 0x000fe4000bf25270 */
[----:B0-----:R-:W-:-:S11]  /*2100*/  ISETP.GE.AND P2, PT, R8, 0x1, PT ;  /* 0x000000010800780c */ /* 0x001fd60003f46270 */
[----:B------:R-:W-:Y:S05]  /*2110*/  @!P1 BRA `(.L_x_32) ;  /* 0x0000000000849947 */ /* 0x000fea0003800000 */
[----:B------:R-:W-:Y:S02]  /*2120*/  WARPGROUP.DEPBAR.LE gsb0, 0x0 ;  /* 0x00008000000079c5 */ /* 0x000fe40000010000 */
[----:B------:R-:W-:Y:S01]  /*2130*/  FADD R79, R24, R79 ;  /* 0x0000004f184f7221 */ /* 0x000fe20000000000 */
        /* <DEDUP_REMOVED lines=30> */
[----:B------:R-:W-:-:S07]  /*2320*/  FADD R14, R14, R55 ;  /* 0x000000370e0e7221 */ /* 0x000fce0000000000 */
.L_x_32:
[----:B------:R-:W-:Y:S02]  /*2330*/  WARPGROUP.DEPBAR.LE gsb0, 0x0 ;  /* 0x00008000000079c5 */ /* 0x000fe40000010000 */
[----:B------:R-:W-:Y:S05]  /*2340*/  @!P2 BRA `(.L_x_33) ;  /* 0x000000000050a947 */ /* 0x000fea0003800000 */
[----:B------:R-:W-:-:S13]  /*2350*/  ISETP.NE.AND P1, PT, R81, 0x3, PT ;  /* 0x000000035100780c */ /* 0x000fda0003f25270 */
[----:B------:R-:W-:Y:S05]  /*2360*/  @!P1 BRA `(.L_x_34) ;  /* 0x0000000000049947 */ /* 0x000fea0003800000 */
[----:B------:R-:W-:Y:S01]  /*2370*/  BPT.TRAP 0x1 ;  /* 0x000000040000795c */ /* 0x000fe20000300000 */
.L_x_34:
[----:B------:R-:W-:Y:S01]  /*2380*/  BSSY B0, `(.L_x_35) ;  /* 0x000000e000007945 */ /* 0x000fe20003800000 */
[----:B------:R-:W-:-:S03]  /*2390*/  ISETP.GT.U32.AND P1, PT, R2, 0x1, PT ;  /* 0x000000010200780c */ /* 0x000fc60003f24070 */
[----:B------:R-:W-:Y:S10]  /*23a0*/  @!P0 BRA `(.L_x_36) ;  /* 0x00000000002c8947 */ /* 0x000ff40003800000 */
[----:B------:R-:W-:-:S04]  /*23b0*/  UISETP.LT.AND UP0, UPT, UR9, 0x1, UPT ;  /* 0x000000010900788c */ /* 0x000fc8000bf01270 */
[----:B------:R-:W-:-:S04]  /*23c0*/  USEL UR8, UR9, 0x1, UP0 ;  /* 0x0000000109087887 */ /* 0x000fc80008000000 */
[----:B------:R-:W-:-:S04]  /*23d0*/  UIADD3 UR8, UR5, UR9, -UR8 ;  /* 0x0000000905087290 */ /* 0x000fc8000fffe808 */
[----:B------:R-:W-:-:S04]  /*23e0*/  UIMAD.WIDE.U32 UR6, UR8, -0x55555555, URZ ;  /* 0xaaaaaaab080678a5 */ /* 0x000fc8000f8e003f */
[----:B------:R-:W-:-:S04]  /*23f0*/  USHF.R.U32.HI UR6, URZ, 0x1, UR7 ;  /* 0x000000013f067899 */ /* 0x000fc80008011607 */
[----:B------:R-:W-:-:S04]  /*2400*/  UIMAD UR8, UR6, -0x3, UR8 ;  /* 0xfffffffd060878a4 */ /* 0x000fc8000f8e0208 */
[----:B------:R-:W-:-:S04]  /*2410*/  ULEA UR8, UR8, UR10, 0x3 ;  /* 0x0000000a08087291 */ /* 0x000fc8000f8e183f */
[----:B------:R-:W-:-:S06]  /*2420*/  UIADD3 UR8, UR8, 0x18, URZ ;  /* 0x0000001808087890 */ /* 0x000fcc000fffe03f */
[----:B------:R-:W-:-:S05]  /*2430*/  IMAD.U32 R9, RZ, RZ, UR8 ;  /* 0x00000008ff097e24 */ /* 0x000fca000f8e00ff */
[----:B------:R-:W-:-:S04]  /*2440*/  PRMT R8, R6, 0x654, R9 ;  /* 0x0000065406087816 */ /* 0x000fc80000000009 */
[----:B------:R0:W-:Y:S03]  /*2450*/  SYNCS.ARRIVE.TRANS64.RED.A1T0 RZ, [R8+URZ], RZ ;  /* 0x000000ff08ff79a7 */ /* 0x0001e6000810043f */
.L_x_36:
[----:B------:R-:W-:Y:S05]  /*2460*/  BSYNC B0 ;  /* 0x0000000000007941 */ /* 0x000fea0003800000 */
.L_x_35:
[----:B------:R-:W-:Y:S05]  /*2470*/  @P1 BRA `(.L_x_33) ;  /* 0x0000000000041947 */ /* 0x000fea0003800000 */
[----:B------:R-:W-:Y:S01]  /*2480*/  BPT.TRAP 0x1 ;  /* 0x000000040000795c */ /* 0x000fe20000300000 */
.L_x_33:
[----:B------:R-:W1:Y:S01]  /*2490*/  LDC R22, c[0x0][0x288] ;  /* 0x0000a200ff167b82 */ /* 0x000e620000000800 */
[--C-:B0-----:R-:W-:Y:S01]  /*24a0*/  SHF.R.U32.HI R8, RZ, 0x2, R0.reuse ;  /* 0x00000002ff087819 */ /* 0x101fe20000011600 */
[----:B------:R-:W-:Y:S01]  /*24b0*/  IMAD.SHL.U32 R27, R12, 0x40, RZ ;  /* 0x000000400c1b7824 */ /* 0x000fe200078e00ff */
[----:B------:R-:W-:Y:S01]  /*24c0*/  SHF.R.U32.HI R13, RZ, 0x7, R0 ;  /* 0x00000007ff0d7819 */ /* 0x000fe20000011600 */
[----:B------:R-:W-:Y:S01]  /*24d0*/  UIADD3 UR5, UR9, UR5, URZ ;  /* 0x0000000509057290 */ /* 0x000fe2000fffe03f */
[----:B------:R-:W-:Y:S01]  /*24e0*/  LOP3.LUT R9, R8, 0x7, RZ, 0xc0, !PT ;  /* 0x0000000708097812 */ /* 0x000fe200078ec0ff */
[C---:B------:R-:W-:Y:S01]  /*24f0*/  IMAD.SHL.U32 R12, R0.reuse, 0x2, RZ ;  /* 0x00000002000c7824 */ /* 0x040fe200078e00ff */
[----:B------:R-:W-:Y:S01]  /*2500*/  LOP3.LUT R8, R13, 0x1, RZ, 0xc0, !PT ;  /* 0x000000010d087812 */ /* 0x000fe200078ec0ff */
[----:B------:R-:W-:Y:S01]  /*2510*/  UISETP.GT.U32.AND UP0, UPT, UR5, 0x2, UPT ;  /* 0x000000020500788c */ /* 0x000fe2000bf04070 */
[C---:B------:R-:W-:Y:S01]  /*2520*/  LOP3.LUT R13, R0.reuse, 0x3, RZ, 0xc0, !PT ;  /* 0x00000003000d7812 */ /* 0x040fe200078ec0ff */
[----:B------:R-:W-:Y:S01]  /*2530*/  ULDC UR12, c[0x0][0x284] ;  /* 0x0000a100000c7ab9 */ /* 0x000fe20000000800 */
[----:B------:R-:W-:Y:S01]  /*2540*/  LOP3.LUT R10, R0, 0x60, RZ, 0xc0, !PT ;  /* 0x00000060000a7812 */ /* 0x000fe200078ec0ff */
[----:B------:R-:W-:Y:S01]  /*2550*/  UISETP.LT.U32.AND UP0, UPT, UR9, 0x3, UP0 ;  /* 0x000000030900788c */ /* 0x000fe20008701070 */
[----:B------:R-:W-:Y:S01]  /*2560*/  SHF.R.S32.HI R30, RZ, 0x1f, R71 ;  /* 0x0000001fff1e7819 */ /* 0x000fe20000011447 */
[----:B------:R-:W-:Y:S01]  /*2570*/  UISETP.GE.U32.AND UP1, UPT, UR9, 0x3, UPT ;  /* 0x000000030900788c */ /* 0x000fe2000bf26070 */
[----:B------:R-:W-:Y:S01]  /*2580*/  SHF.R.U32.HI R10, RZ, 0x1, R10 ;  /* 0x00000001ff0a7819 */ /* 0x000fe2000001160a */
[----:B------:R-:W-:Y:S01]  /*2590*/  ULDC.64 UR10, c[0x0][0x5d0] ;  /* 0x00017400000a7ab9 */ /* 0x000fe20000000a00 */
[----:B------:R-:W-:Y:S01]  /*25a0*/  LOP3.LUT R12, R27, 0x6, R12, 0xf8, !PT ;  /* 0x000000061b0c7812 */ /* 0x000fe200078ef80c */
[----:B------:R-:W-:Y:S01]  /*25b0*/  UIMAD.WIDE.U32 UR6, UR5, -0x55555555, URZ ;  /* 0xaaaaaaab050678a5 */ /* 0x000fe2000f8e003f */
[--C-:B------:R-:W-:Y:S01]  /*25c0*/  IADD3 R25, RZ, -R10, -R9.reuse ;  /* 0x8000000aff197210 */ /* 0x100fe20007ffe809 */
[----:B------:R-:W-:Y:S01]  /*25d0*/  USEL UR8, URZ, 0x1, !UP0 ;  /* 0x000000013f087887 */ /* 0x000fe2000c000000 */
[----:B------:R-:W-:Y:S01]  /*25e0*/  IMAD.SHL.U32 R24, R8, 0x40, RZ ;  /* 0x0000004008187824 */ /* 0x000fe200078e00ff */
[----:B------:R-:W-:Y:S01]  /*25f0*/  USHF.R.U32.HI UR6, URZ, 0x1, UR7 ;  /* 0x000000013f067899 */ /* 0x000fe20008011607 */
[----:B------:R-:W-:Y:S01]  /*2600*/  IMAD.WIDE R28, R11, 0x80, RZ ;  /* 0x000000800b1c7825 */ /* 0x000fe200078e02ff */
[----:B-1----:R-:W-:Y:S01]  /*2610*/  ISETP.GE.AND P1, PT, R27, R22, PT ;  /* 0x000000161b00720c */ /* 0x002fe20003f26270 */
[----:B------:R-:W-:Y:S01]  /*2620*/  ULOP3.LUT UR4, UR4, UR8, URZ, 0x3c, !UPT ;  /* 0x0000000804047292 */ /* 0x000fe2000f8e3c3f */
[----:B------:R-:W-:Y:S01]  /*2630*/  LOP3.LUT R23, R24, 0x40, R9, 0xe2, !PT ;  /* 0x0000004018177812 */ /* 0x000fe200078ee209 */
[----:B------:R-:W-:Y:S01]  /*2640*/  IMAD R26, R13, -0x2, R22 ;  /* 0xfffffffe0d1a7824 */ /* 0x000fe200078e0216 */
[----:B------:R-:W-:Y:S01]  /*2650*/  SHF.R.S32.HI R13, RZ, 0x1f, R12 ;  /* 0x0000001fff0d7819 */ /* 0x000fe2000001140c */
[----:B------:R-:W-:Y:S01]  /*2660*/  IMAD.SHL.U32 R22, R11, 0x80, RZ ;  /* 0x000000800b167824 */ /* 0x000fe200078e00ff */
[----:B------:R-:W-:Y:S01]  /*2670*/  UIMAD UR5, UR6, -0x3, UR5 ;  /* 0xfffffffd060578a4 */ /* 0x000fe2000f8e0205 */
[----:B------:R-:W-:Y:S01]  /*2680*/  IMAD R25, R8, -0x40, R25 ;  /* 0xffffffc008197824 */ /* 0x000fe200078e0219 */
[----:B------:R-:W-:Y:S01]  /*2690*/  @UP1 ULOP3.LUT UR4, UR4, 0x1, UR6, 0x78, !UPT ;  /* 0x0000000104041892 */ /* 0x000fe2000f8e7806 */
[----:B------:R-:W-:Y:S01]  /*26a0*/  IMAD R8, R30, UR10, RZ ;  /* 0x0000000a1e087c24 */ /* 0x000fe2000f8e02ff */
[----:B------:R-:W-:Y:S01]  /*26b0*/  ISETP.GE.OR P1, PT, R22, UR12, P1 ;  /* 0x0000000c16007c0c */ /* 0x000fe20008f26670 */
[----:B------:R-:W-:Y:S01]  /*26c0*/  IMAD.IADD R26, R26, 0x1, -R27 ;  /* 0x000000011a1a7824 */ /* 0x000fe200078e0a1b */
[----:B------:R-:W-:Y:S01]  /*26d0*/  IADD3 R25, -R22, UR12, R25 ;  /* 0x0000000c16197c10 */ /* 0x000fe2000fffe119 */
[C---:B------:R-:W-:Y:S01]  /*26e0*/  IMAD R11, R71.reuse, UR11, R8 ;  /* 0x0000000b470b7c24 */ /* 0x040fe2000f8e0208 */
[----:B------:R-:W-:Y:S01]  /*26f0*/  LOP3.LUT R31, R28, R23, R10, 0xfe, !PT ;  /* 0x000000171c1f7212 */ /* 0x000fe200078efe0a */
[----:B------:R-:W-:-:S04]  /*2700*/  IMAD.WIDE.U32 R8, R71, UR10, R12 ;  /* 0x0000000a47087c25 */ /* 0x000fc8000f8e000c */
[----:B------:R-:W-:Y:S02]  /*2710*/  IMAD.IADD R9, R9, 0x1, R11 ;  /* 0x0000000109097824 */ /* 0x000fe400078e020b */
[----:B------:R-:W-:Y:S02]  /*2720*/  IMAD.MOV.U32 R24, RZ, RZ, -0x1 ;  /* 0xffffffffff187424 */ /* 0x000fe400078e00ff */
[----:B------:R-:W-:Y:S05]  /*2730*/  @P1 BRA `(.L_x_37) ;  /* 0x0000002400941947 */ /* 0x000fea0003800000 */
[----:B------:R-:W0:Y:S01]  /*2740*/  LDC.64 R22, c[0x0][0x5c8] ;  /* 0x00017200ff167b82 */ /* 0x000e220000000a00 */
[----:B------:R-:W-:Y:S01]  /*2750*/  ULDC.64 UR6, c[0x0][0x5c0] ;  /* 0x0001700000067ab9 */ /* 0x000fe20000000a00 */
[----:B------:R-:W-:Y:S01]  /*2760*/  BSSY B0, `(.L_x_37) ;  /* 0x0000262000007945 */ /* 0x000fe20003800000 */
[-C--:B0-----:R-:W-:Y:S02]  /*2770*/  IMAD R10, R29, R22.reuse, RZ ;  /* 0x000000161d0a7224 */ /* 0x081fe400078e02ff */
[----:B------:R-:W-:-:S04]  /*2780*/  IMAD.WIDE.U32 R8, R31, R22, R8 ;  /* 0x000000161f087225 */ /* 0x000fc800078e0008 */
[----:B------:R-:W-:Y:S01]  /*2790*/  IMAD R11, R31, R23, R10 ;  /* 0x000000171f0b7224 */ /* 0x000fe200078e020a */
[----:B------:R-:W-:Y:S02]  /*27a0*/  LEA R10, P1, R22, R8, 0x3 ;  /* 0x00000008160a7211 */ /* 0x000fe400078218ff */
[----:B------:R-:W-:Y:S01]  /*27b0*/  IADD3 R8, P2, R8, UR6, RZ ;  /* 0x0000000608087c10 */ /* 0x000fe2000ff5e0ff */
[----:B------:R-:W-:Y:S01]  /*27c0*/  IMAD.IADD R9, R9, 0x1, R11 ;  /* 0x0000000109097824 */ /* 0x000fe200078e020b */
[----:B------:R-:W-:-:S04]  /*27d0*/  IADD3 R10, P3, R10, UR6, RZ ;  /* 0x000000060a0a7c10 */ /* 0x000fc8000ff7e0ff */
[----:B------:R-:W-:Y:S02]  /*27e0*/  LEA.HI.X R11, R22, R9, R23, 0x3, P1 ;  /* 0x00000009160b7211 */ /* 0x000fe400008f1c17 */
[----:B---3-5:R-:W-:Y:S02]  /*27f0*/  FSETP.NEU.AND P1, PT, R7, RZ, PT ;  /* 0x000000ff0700720b */ /* 0x028fe40003f2d000 */
[----:B------:R-:W-:Y:S02]  /*2800*/  IADD3.X R9, R9, UR7, RZ, P2, !PT ;  /* 0x0000000709097c10 */ /* 0x000fe400097fe4ff */
[----:B------:R-:W-:-:S09]  /*2810*/  IADD3.X R11, R11, UR7, RZ, P3, !PT ;  /* 0x000000070b0b7c10 */ /* 0x000fd20009ffe4ff */
[----:B------:R-:W-:Y:S05]  /*2820*/  @!P1 BRA `(.L_x_38) ;  /* 0x0000001c00149947 */ /* 0x000fea0003800000 */
[----:B------:R-:W-:Y:S01]  /*2830*/  ULDC.64 UR6, c[0x0][0x5b8] ;  /* 0x00016e0000067ab9 */ /* 0x000fe20000000a00 */
[----:B------:R-:W-:Y:S01]  /*2840*/  ISETP.GE.AND P2, PT, R26, 0x1, PT ;  /* 0x000000011a00780c */ /* 0x000fe20003f46270 */
[----:B------:R-:W-:Y:S01]  /*2850*/  IMAD R30, R30, UR6, RZ ;  /* 0x000000061e1e7c24 */ /* 0x000fe2000f8e02ff */
[----:B------:R-:W-:Y:S01]  /*2860*/  ULDC.64 UR10, c[0x0][0x5a8] ;  /* 0x00016a00000a7ab9 */ /* 0x000fe20000000a00 */
[----:B------:R-:W-:Y:S01]  /*2870*/  IMAD.WIDE.U32 R22, R71, UR6, R12 ;  /* 0x0000000647167c25 */ /* 0x000fe2000f8e000c */
[----:B------:R-:W-:Y:S01]  /*2880*/  ISETP.LT.OR P5, PT, R25, 0x1, !P2 ;  /* 0x000000011900780c */ /* 0x000fe200057a1670 */
[----:B------:R-:W-:Y:S02]  /*2890*/  BSSY B1, `(.L_x_39) ;  /* 0x000000c000017945 */ /* 0x000fe40003800000 */
[----:B------:R-:W-:Y:S01]  /*28a0*/  IMAD R71, R71, UR7, R30 ;  /* 0x0000000747477c24 */ /* 0x000fe2000f8e021e */
[----:B------:R-:W-:Y:S02]  /*28b0*/  ULDC.64 UR6, c[0x0][0x5b0] ;  /* 0x00016c0000067ab9 */ /* 0x000fe40000000a00 */
[----:B------:R-:W-:-:S02]  /*28c0*/  IMAD R27, R29, UR6, RZ ;  /* 0x000000061d1b7c24 */ /* 0x000fc4000f8e02ff */
[----:B------:R-:W-:Y:S02]  /*28d0*/  IMAD.IADD R23, R23, 0x1, R71 ;  /* 0x0000000117177824 */ /* 0x000fe400078e0247 */
[C---:B------:R-:W-:Y:S02]  /*28e0*/  IMAD R27, R31.reuse, UR7, R27 ;  /* 0x000000071f1b7c24 */ /* 0x040fe4000f8e021b */
[----:B------:R-:W-:-:S03]  /*28f0*/  IMAD.WIDE.U32 R12, R31, UR6, R22 ;  /* 0x000000061f0c7c25 */ /* 0x000fc6000f8e0016 */
[----:B------:R-:W-:-:S04]  /*2900*/  IADD3 R12, P1, R12, UR10, RZ ;  /* 0x0000000a0c0c7c10 */ /* 0x000fc8000ff3e0ff */
[--C-:B------:R-:W-:Y:S02]  /*2910*/  IADD3.X R13, R13, UR11, R27.reuse, P1, !PT ;  /* 0x0000000b0d0d7c10 */ /* 0x100fe40008ffe41b */
[----:B------:R-:W-:Y:S01]  /*2920*/  PRMT R27, RZ, 0x7610, R27 ;  /* 0x00007610ff1b7816 */ /* 0x000fe2000000001b */
[----:B------:R-:W-:Y:S06]  /*2930*/  @P5 BRA `(.L_x_40) ;  /* 0x0000000000045947 */ /* 0x000fec0003800000 */
[----:B------:R0:W5:Y:S02]  /*2940*/  LDG.E.U8 R27, desc[UR16][R12.64] ;  /* 0x000000100c1b7981 */ /* 0x000164000c1e1100 */
.L_x_40:
[----:B------:R-:W-:Y:S05]  /*2950*/  BSYNC B1 ;  /* 0x0000000000017941 */ /* 0x000fea0003800000 */
.L_x_39:
[----:B-----5:R-:W-:Y:S01]  /*2960*/  LOP3.LUT R27, R27, 0xff, RZ, 0xc0, !PT ;  /* 0x000000ff1b1b7812 */ /* 0x020fe200078ec0ff */
[----:B------:R-:W-:Y:S01]  /*2970*/  BSSY B1, `(.L_x_41) ;  /* 0x000000c000017945 */ /* 0x000fe20003800000 */
[----:B------:R-:W-:Y:S02]  /*2980*/  ISETP.GE.AND P1, PT, R26, 0x2, PT ;  /* 0x000000021a00780c */ /* 0x000fe40003f26270 */
[----:B------:R-:W-:Y:S02]  /*2990*/  F2FP.F16.E4M3.UNPACK_B R27, R27 ;  /* 0x0000001bff1b723e */ /* 0x000fe400020006ff */
[----:B------:R-:W-:-:S03]  /*29a0*/  ISETP.LT.OR P3, PT, R25, 0x1, !P1 ;  /* 0x000000011900780c */ /* 0x000fc60004f61670 */
[----:B------:R-:W-:Y:S01]  /*29b0*/  HADD2.F32 R30, -RZ, R27.H0_H0 ;  /* 0x2000001bff1e7230 */ /* 0x000fe20000004100 */
[----:B------:R-:W-:-:S04]  /*29c0*/  PRMT R27, RZ, 0x7610, R27 ;  /* 0x00007610ff1b7816 */ /* 0x000fc8000000001b */
[----:B------:R-:W-:-:S04]  /*29d0*/  FMUL R30, R30, R7 ;  /* 0x000000071e1e7220 */ /* 0x000fc80000400000 */
[----:B--2---:R-:W-:-:S05]  /*29e0*/  FFMA R30, R79, R3, R30 ;  /* 0x000000034f1e7223 */ /* 0x004fca000000001e */
[----:B------:R-:W-:-:S05]  /*29f0*/  F2FP.SATFINITE.E4M3.F32.PACK_AB_MERGE_C R33, RZ, R30, RZ ;  /* 0x0000001eff21723e */ /* 0x000fca00048070ff */
[----:B------:R1:W-:Y:S01]  /*2a00*/  @!P5 STG.E.U8 desc[UR16][R8.64], R33 ;  /* 0x000000210800d986 */ /* 0x0003e2000c101110 */
[----:B------:R-:W-:Y:S05]  /*2a10*/  @P3 BRA `(.L_x_42) ;  /* 0x0000000000043947 */ /* 0x000fea0003800000 */
[----:B------:R2:W5:Y:S02]  /*2a20*/  LDG.E.U8 R27, desc[UR16][R12.64+0x1] ;  /* 0x000001100c1b7981 */ /* 0x000564000c1e1100 */
.L_x_42:
[----:B------:R-:W-:Y:S05]  /*2a30*/  BSYNC B1 ;  /* 0x0000000000017941 */ /* 0x000fea0003800000 */
.L_x_41:
[----:B-----5:R-:W-:Y:S01]  /*2a40*/  LOP3.LUT R27, R27, 0xff, RZ, 0xc0, !PT ;  /* 0x000000ff1b1b7812 */ /* 0x020fe200078ec0ff */
[----:B------:R-:W-:Y:S01]  /*2a50*/  BSSY B1, `(.L_x_43) ;  /* 0x0000012000017945 */ /* 0x000fe20003800000 */
[----:B------:R-:W-:Y:S02]  /*2a60*/  IADD3 R31, P5, R31, 0x8, RZ ;  /* 0x000000081f1f7810 */ /* 0x000fe40007fbe0ff */
[----:B------:R-:W-:Y:S02]  /*2a70*/  F2FP.F16.E4M3.UNPACK_B R27, R27 ;  /* 0x0000001bff1b723e */ /* 0x000fe400020006ff */
[----:B------:R-:W-:Y:S01]  /*2a80*/  ISETP.LT.OR P2, PT, R25, 0x9, !P2 ;  /* 0x000000091900780c */ /* 0x000fe20005741670 */
[----:B------:R-:W-:Y:S02]  /*2a90*/  IMAD.X R29, RZ, RZ, R29, P5 ;  /* 0x000000ffff1d7224 */ /* 0x000fe400028e061d */
[----:B------:R-:W-:Y:S02]  /*2aa0*/  HADD2.F32 R28, -RZ, R27.H0_H0 ;  /* 0x2000001bff1c7230 */ /* 0x000fe40000004100 */
[----:B------:R-:W-:-:S04]  /*2ab0*/  IMAD.WIDE.U32 R22, R31, UR6, R22 ;  /* 0x000000061f167c25 */ /* 0x000fc8000f8e0016 */
[----:B------:R-:W-:Y:S01]  /*2ac0*/  FMUL R27, R28, R7 ;  /* 0x000000071c1b7220 */ /* 0x000fe20000400000 */
[----:B------:R-:W-:Y:S01]  /*2ad0*/  IMAD R28, R29, UR6, RZ ;  /* 0x000000061d1c7c24 */ /* 0x000fe2000f8e02ff */
[----:B------:R-:W-:Y:S02]  /*2ae0*/  IADD3 R22, P5, R22, UR10, RZ ;  /* 0x0000000a16167c10 */ /* 0x000fe4000ffbe0ff */
[----:B------:R-:W-:Y:S01]  /*2af0*/  FFMA R27, R80, R3, R27 ;  /* 0x00000003501b7223 */ /* 0x000fe2000000001b */
[----:B------:R-:W-:-:S04]  /*2b00*/  IMAD R31, R31, UR7, R28 ;  /* 0x000000071f1f7c24 */ /* 0x000fc8000f8e021c */
[----:B------:R-:W-:Y:S02]  /*2b10*/  F2FP.SATFINITE.E4M3.F32.PACK_AB_MERGE_C R29, RZ, R27, RZ ;  /* 0x0000001bff1d723e */ /* 0x000fe400048070ff */
[----:B------:R-:W-:Y:S02]  /*2b20*/  IADD3.X R23, R23, UR11, R31, P5, !PT ;  /* 0x0000000b17177c10 */ /* 0x000fe4000affe41f */
[----:B------:R-:W-:Y:S01]  /*2b30*/  PRMT R27, RZ, 0x7610, R27 ;  /* 0x00007610ff1b7816 */ /* 0x000fe2000000001b */
[----:B------:R3:W-:Y:S01]  /*2b40*/  @!P3 STG.E.U8 desc[UR16][R8.64+0x1], R29 ;  /* 0x0000011d0800b986 */ /* 0x0007e2000c101110 */
[----:B------:R-:W-:Y:S05]  /*2b50*/  @P2 BRA `(.L_x_44) ;  /* 0x0000000000042947 */ /* 0x000fea0003800000 */
[----:B------:R4:W5:Y:S02]  /*2b60*/  LDG.E.U8 R27, desc[UR16][R22.64] ;  /* 0x00000010161b7981 */ /* 0x000964000c1e1100 */
.L_x_44:
[----:B------:R-:W-:Y:S05]  /*2b70*/  BSYNC B1 ;  /* 0x0000000000017941 */ /* 0x000fea0003800000 */
.L_x_43:
[----:B-----5:R-:W-:Y:S01]  /*2b80*/  LOP3.LUT R27, R27, 0xff, RZ, 0xc0, !PT ;  /* 0x000000ff1b1b7812 */ /* 0x020fe200078ec0ff */
[----:B------:R-:W-:Y:S01]  /*2b90*/  BSSY B1, `(.L_x_45) ;  /* 0x000000b000017945 */ /* 0x000fe20003800000 */
[----:B------:R-:W-:Y:S02]  /*2ba0*/  ISETP.LT.OR P1, PT, R25, 0x9, !P1 ;  /* 0x000000091900780c */ /* 0x000fe40004f21670 */
[----:B------:R-:W-:-:S05]  /*2bb0*/  F2FP.F16.E4M3.UNPACK_B R27, R27 ;  /* 0x0000001bff1b723e */ /* 0x000fca00020006ff */
[----:B------:R-:W-:Y:S01]  /*2bc0*/  HADD2.F32 R28, -RZ, R27.H0_H0 ;  /* 0x2000001bff1c7230 */ /* 0x000fe20000004100 */
[----:B------:R-:W-:-:S04]  /*2bd0*/  PRMT R27, RZ, 0x7610, R27 ;  /* 0x00007610ff1b7816 */ /* 0x000fc8000000001b */
[----:B------:R-:W-:-:S04]  /*2be0*/  FMUL R28, R28, R7 ;  /* 0x000000071c1c7220 */ /* 0x000fc80000400000 */
[----:B------:R-:W-:-:S05]  /*2bf0*/  FFMA R28, R77, R3, R28 ;  /* 0x000000034d1c7223 */ /* 0x000fca000000001c */
[----:B---3--:R-:W-:-:S05]  /*2c00*/  F2FP.SATFINITE.E4M3.F32.PACK_AB_MERGE_C R29, RZ, R28, RZ ;  /* 0x0000001cff1d723e */ /* 0x008fca00048070ff */
[----:B------:R3:W-:Y:S01]  /*2c10*/  @!P2 STG.E.U8 desc[UR16][R10.64], R29 ;  /* 0x0000001d0a00a986 */ /* 0x0007e2000c101110 */
[----:B------:R-:W-:Y:S05]  /*2c20*/  @P1 BRA `(.L_x_46) ;  /* 0x0000000000041947 */ /* 0x000fea0003800000 */
[----:B------:R0:W5:Y:S02]  /*2c30*/  LDG.E.U8 R27, desc[UR16][R22.64+0x1] ;  /* 0x00000110161b7981 */ /* 0x000164000c1e1100 */
.L_x_46:
[----:B------:R-:W-:Y:S05]  /*2c40*/  BSYNC B1 ;  /* 0x0000000000017941 */ /* 0x000fea0003800000 */
.L_x_45:
[----:B-----5:R-:W-:Y:S01]  /*2c50*/  LOP3.LUT R27, R27, 0xff, RZ, 0xc0, !PT ;  /* 0x000000ff1b1b7812 */ /* 0x020fe200078ec0ff */
[----:B------:R-:W-:Y:S01]  /*2c60*/  BSSY B1, `(.L_x_47) ;  /* 0x000000c000017945 */ /* 0x000fe20003800000 */
[----:B------:R-:W-:Y:S02]  /*2c70*/  ISETP.GE.AND P2, PT, R26, 0x9, PT ;  /* 0x000000091a00780c */ /* 0x000fe40003f46270 */
[----:B------:R-:W-:Y:S02]  /*2c80*/  F2FP.F16.E4M3.UNPACK_B R27, R27 ;  /* 0x0000001bff1b723e */ /* 0x000fe400020006ff */
[----:B------:R-:W-:-:S03]  /*2c90*/  ISETP.LT.OR P3, PT, R25, 0x1, !P2 ;  /* 0x000000011900780c */ /* 0x000fc60005761670 */
[----:B------:R-:W-:-:S05]  /*2ca0*/  HADD2.F32 R28, -RZ, R27.H0_H0 ;  /* 0x2000001bff1c7230 */ /* 0x000fca0000004100 */
[----:B------:R-:W-:-:S04]  /*2cb0*/  FMUL R27, R28, R7 ;  /* 0x000000071c1b7220 */ /* 0x000fc80000400000 */
[----:B------:R-:W-:-:S05]  /*2cc0*/  FFMA R27, R78, R3, R27 ;  /* 0x000000034e1b7223 */ /* 0x000fca000000001b */
[----:B---3--:R-:W-:Y:S02]  /*2cd0*/  F2FP.SATFINITE.E4M3.F32.PACK_AB_MERGE_C R29, RZ, R27, RZ ;  /* 0x0000001bff1d723e */ /* 0x008fe400048070ff */
[----:B------:R-:W-:-:S03]  /*2ce0*/  PRMT R27, RZ, 0x7610, R27 ;  /* 0x00007610ff1b7816 */ /* 0x000fc6000000001b */
[----:B------:R3:W-:Y:S01]  /*2cf0*/  @!P1 STG.E.U8 desc[UR16][R10.64+0x1], R29 ;  /* 0x0000011d0a009986 */ /* 0x0007e2000c101110 */
[----:B------:R-:W-:Y:S05]  /*2d00*/  @P3 BRA `(.L_x_48) ;  /* 0x0000000000043947 */ /* 0x000fea0003800000 */
[----:B------:R0:W5:Y:S02]  /*2d10*/  LDG.E.U8 R27, desc[UR16][R12.64+0x8] ;  /* 0x000008100c1b7981 */ /* 0x000164000c1e1100 */
.L_x_48:
[----:B------:R-:W-:Y:S05]  /*2d20*/  BSYNC B1 ;  /* 0x0000000000017941 */ /* 0x000fea0003800000 */
.L_x_47:
        /* <DEDUP_REMOVED lines=13> */
.L_x_50:
[----:B------:R-:W-:Y:S05]  /*2e00*/  BSYNC B1 ;  /* 0x0000000000017941 */ /* 0x000fea0003800000 */
.L_x_49:
[----:B-----5:R-:W-:Y:S01]  /*2e10*/  LOP3.LUT R27, R27, 0xff, RZ, 0xc0, !PT ;  /* 0x000000ff1b1b7812 */ /* 0x020fe200078ec0ff */
[----:B------:R-:W-:Y:S01]  /*2e20*/  BSSY B1, `(.L_x_51) ;  /* 0x000000b000017945 */ /* 0x000fe20003800000 */
[----:B------:R-:W-:Y:S02]  /*2e30*/  ISETP.LT.OR P2, PT, R25, 0x9, !P2 ;  /* 0x000000091900780c */ /* 0x000fe40005741670 */
[----:B------:R-:W-:-:S05]  /*2e40*/  F2FP.F16.E4M3.UNPACK_B R27, R27 ;  /* 0x0000001bff1b723e */ /* 0x000fca00020006ff */
        /* <DEDUP_REMOVED lines=8> */
.L_x_52:
[----:B------:R-:W-:Y:S05]  /*2ed0*/  BSYNC B1 ;  /* 0x0000000000017941 */ /* 0x000fea0003800000 */
.L_x_51:
        /* <DEDUP_REMOVED lines=12> */
.L_x_54:
[----:B------:R-:W-:Y:S05]  /*2fa0*/  BSYNC B1 ;  /* 0x0000000000017941 */ /* 0x000fea0003800000 */
.L_x_53:
        /* <DEDUP_REMOVED lines=13> */
.L_x_56:
[----:B------:R-:W-:Y:S05]  /*3080*/  BSYNC B1 ;  /* 0x0000000000017941 */ /* 0x000fea0003800000 */
.L_x_55:
        /* <DEDUP_REMOVED lines=13> */
.L_x_58:
[----:B------:R-:W-:Y:S05]  /*3160*/  BSYNC B1 ;  /* 0x0000000000017941 */ /* 0x000fea0003800000 */
.L_x_57:
        /* <DEDUP_REMOVED lines=12> */
.L_x_60:
[----:B------:R-:W-:Y:S05]  /*3230*/  BSYNC B1 ;  /* 0x0000000000017941 */ /* 0x000fea0003800000 */
.L_x_59:
        /* <DEDUP_REMOVED lines=12> */
.L_x_62:
[----:B------:R-:W-:Y:S05]  /*3300*/  BSYNC B1 ;  /* 0x0000000000017941 */ /* 0x000fea0003800000 */
.L_x_61:
        /* <DEDUP_REMOVED lines=13> */
.L_x_64:
[----:B------:R-:W-:Y:S05]  /*33e0*/  BSYNC B1 ;  /* 0x0000000000017941 */ /* 0x000fea0003800000 */
.L_x_63:
        /* <DEDUP_REMOVED lines=13> */
.L_x_66:
[----:B------:R-:W-:Y:S05]  /*34c0*/  BSYNC B1 ;  /* 0x0000000000017941 */ /* 0x000fea0003800000 */
.L_x_65:
        /* <DEDUP_REMOVED lines=12> */
.L_x_68:
[----:B------:R-:W-:Y:S05]  /*3590*/  BSYNC B1 ;  /* 0x0000000000017941 */ /* 0x000fea0003800000 */
.L_x_67:
        /* <DEDUP_REMOVED lines=12> */
.L_x_70:
[----:B------:R-:W-:Y:S05]  /*3660*/  BSYNC B1 ;  /* 0x0000000000017941 */ /* 0x000fea0003800000 */
.L_x_69:
        /* <DEDUP_REMOVED lines=13> */
.L_x_72:
[----:B------:R-:W-:Y:S05]  /*3740*/  BSYNC B1 ;  /* 0x0000000000017941 */ /* 0x000fea0003800000 */
.L_x_71:
        /* <DEDUP_REMOVED lines=13> */
.L_x_74:
[----:B------:R-:W-:Y:S05]  /*3820*/  BSYNC B1 ;  /* 0x0000000000017941 */ /* 0x000fea0003800000 */
.L_x_73:
        /* <DEDUP_REMOVED lines=12> */
.L_x_76:
[----:B------:R-:W-:Y:S05]  /*38f0*/  BSYNC B1 ;  /* 0x0000000000017941 */ /* 0x000fea0003800000 */
.L_x_75:
        /* <DEDUP_REMOVED lines=12> */
.L_x_78:
[----:B------:R-:W-:Y:S05]  /*39c0*/  BSYNC B1 ;  /* 0x0000000000017941 */ /* 0x000fea0003800000 */
.L_x_77:
        /* <DEDUP_REMOVED lines=13> */
.L_x_80:
[----:B------:R-:W-:Y:S05]  /*3aa0*/  BSYNC B1 ;  /* 0x0000000000017941 */ /* 0x000fea0003800000 */
.L_x_79:
        /* <DEDUP_REMOVED lines=13> */
.L_x_82:
[----:B------:R-:W-:Y:S05]  /*3b80*/  BSYNC B1 ;  /* 0x0000000000017941 */ /* 0x000fea0003800000 */
.L_x_81:
        /* <DEDUP_REMOVED lines=12> */
.L_x_84:
[----:B------:R-:W-:Y:S05]  /*3c50*/  BSYNC B1 ;  /* 0x0000000000017941 */ /* 0x000fea0003800000 */
.L_x_83:
        /* <DEDUP_REMOVED lines=12> */
.L_x_86:
[----:B------:R-:W-:Y:S05]  /*3d20*/  BSYNC B1 ;  /* 0x0000000000017941 */ /* 0x000fea0003800000 */
.L_x_85:
        /* <DEDUP_REMOVED lines=13> */
.L_x_88:
[----:B------:R-:W-:Y:S05]  /*3e00*/  BSYNC B1 ;  /* 0x0000000000017941 */ /* 0x000fea0003800000 */
.L_x_87:
[----:B-----5:R-:W-:Y:S01]  /*3e10*/  LOP3.LUT R27, R27, 0xff, RZ, 0xc0, !PT ;  /* 0x000000ff1b1b7812 */ /* 0x020fe200078ec0ff */
[----:B------:R-:W-:Y:S01]  /*3e20*/  BSSY B1, `(.L_x_89) ;  /* 0x000000c000017945 */ /* 0x000fe20003800000 */
[----:B------:R-:W-:Y:S02]  /*3e30*/  ISETP.GE.AND P1, PT, R26, 0x32, PT ;  /* 0x000000321a00780c */ /* 0x000fe40003f26270 */
[----:B------:R-:W-:Y:S02]  /*3e40*/  F2FP.F16.E4M3.UNPACK_B R27, R27 ;  /* 0x0000001bff1b723e */ /* 0x000fe400020006ff */
[----:B------:R-:W-:-:S03]  /*3e50*/  ISETP.LT.OR P5, PT, R25, 0x1, !P1 ;  /* 0x000000011900780c */ /* 0x000fc60004fa1670 */
[----:B------:R-:W-:-:S05]  /*3e60*/  HADD2.F32 R28, -RZ, R27.H0_H0 ;  /* 0x2000001bff1c7230 */ /* 0x000fca0000004100 */
[----:B------:R-:W-:-:S04]  /*3e70*/  FMUL R28, R28, R7 ;  /* 0x000000071c1c7220 */ /* 0x000fc80000400000 */
[----:B------:R-:W-:Y:S01]  /*3e80*/  FFMA R28, R21, R3, R28 ;  /* 0x00000003151c7223 */ /* 0x000fe2000000001c */
[----:B------:R-:W-:-:S04]  /*3e90*/  PRMT R21, RZ, 0x7610, R21 ;  /* 0x00007610ff157816 */ /* 0x000fc80000000015 */
[----:B------:R-:W-:-:S05]  /*3ea0*/  F2FP.SATFINITE.E4M3.F32.PACK_AB_MERGE_C R27, RZ, R28, RZ ;  /* 0x0000001cff1b723e */ /* 0x000fca00048070ff */
[----:B------:R0:W-:Y:S01]  /*3eb0*/  @!P3 STG.E.U8 desc[UR16][R8.64+0x30], R27 ;  /* 0x0000301b0800b986 */ /* 0x0001e2000c101110 */
[----:B------:R-:W-:Y:S05]  /*3ec0*/  @P5 BRA `(.L_x_90) ;  /* 0x0000000000045947 */ /* 0x000fea0003800000 */
[----:B------:R0:W5:Y:S02]  /*3ed0*/  LDG.E.U8 R21, desc[UR16][R12.64+0x31] ;  /* 0x000031100c157981 */ /* 0x000164000c1e1100 */
.L_x_90:
[----:B------:R-:W-:Y:S05]  /*3ee0*/  BSYNC B1 ;  /* 0x0000000000017941 */ /* 0x000fea0003800000 */
.L_x_89:
[----:B-----5:R-:W-:Y:S01]  /*3ef0*/  LOP3.LUT R21, R21, 0xff, RZ, 0xc0, !PT ;  /* 0x000000ff15157812 */ /* 0x020fe200078ec0ff */
[----:B------:R-:W-:Y:S01]  /*3f00*/  BSSY B1, `(.L_x_91) ;  /* 0x000000b000017945 */ /* 0x000fe20003800000 */
[----:B------:R-:W-:Y:S02]  /*3f10*/  ISETP.LT.OR P2, PT, R25, 0x9, !P2 ;  /* 0x000000091900780c */ /* 0x000fe40005741670 */
[----:B------:R-:W-:-:S05]  /*3f20*/  F2FP.F16.E4M3.UNPACK_B R21, R21 ;  /* 0x00000015ff15723e */ /* 0x000fca00020006ff */
        /* <DEDUP_REMOVED lines=8> */
.L_x_92:
[----:B------:R-:W-:Y:S05]  /*3fb0*/  BSYNC B1 ;  /* 0x0000000000017941 */ /* 0x000fea0003800000 */
.L_x_91:
        /* <DEDUP_REMOVED lines=8> */
[----:B0-----:R-:W-:-:S05]  /*4040*/  F2FP.SATFINITE.E4M3.F32.PACK_AB_MERGE_C R21, RZ, R20, RZ ;  /* 0x00000014ff15723e */ /* 0x001fca00048070ff */
[----:B------:R0:W-:Y:S01]  /*4050*/  @!P2 STG.E.U8 desc[UR16][R10.64+0x30], R21 ;  /* 0x000030150a00a986 */ /* 0x0001e2000c101110 */
[----:B------:R-:W-:Y:S05]  /*4060*/  @P1 BRA `(.L_x_94) ;  /* 0x0000000000041947 */ /* 0x000fea0003800000 */
[----:B------:R0:W5:Y:S02]  /*4070*/  LDG.E.U8 R19, desc[UR16][R22.64+0x31] ;  /* 0x0000311016137981 */ /* 0x000164000c1e1100 */
.L_x_94:
[----:B------:R-:W-:Y:S05]  /*4080*/  BSYNC B1 ;  /* 0x0000000000017941 */ /* 0x000fea0003800000 */
.L_x_93:
        /* <DEDUP_REMOVED lines=13> */
.L_x_96:
[----:B------:R-:W-:Y:S05]  /*4160*/  BSYNC B1 ;  /* 0x0000000000017941 */ /* 0x000fea0003800000 */
.L_x_95:
        /* <DEDUP_REMOVED lines=13> */
.L_x_98:
[----:B------:R-:W-:Y:S05]  /*4240*/  BSYNC B1 ;  /* 0x0000000000017941 */ /* 0x000fea0003800000 */
.L_x_97:
[----:B-----5:R-:W-:Y:S01]  /*4250*/  LOP3.LUT R17, R17, 0xff, RZ, 0xc0, !PT ;  /* 0x000000ff11117812 */ /* 0x020fe200078ec0ff */
[----:B------:R-:W-:Y:S01]  /*4260*/  BSSY B1, `(.L_x_99) ;  /* 0x000000b000017945 */ /* 0x000fe20003800000 */
[----:B------:R-:W-:Y:S02]  /*4270*/  ISETP.LT.OR P2, PT, R25, 0x9, !P2 ;  /* 0x000000091900780c */ /* 0x000fe40005741670 */
[----:B------:R-:W-:-:S05]  /*4280*/  F2FP.F16.E4M3.UNPACK_B R17, R17 ;  /* 0x00000011ff11723e */ /* 0x000fca00020006ff */
[----:B0-2---:R-:W-:-:S05]  /*4290*/  HADD2.F32 R12, -RZ, R17.H0_H0 ;  /* 0x20000011ff0c7230 */ /* 0x005fca0000004100 */
[----:B------:R-:W-:Y:S01]  /*42a0*/  FMUL R13, R12, R7 ;  /* 0x000000070c0d7220 */ /* 0x000fe20000400000 */
[----:B------:R-:W-:-:S03]  /*42b0*/  PRMT R12, RZ, 0x7610, R12 ;  /* 0x00007610ff0c7816 */ /* 0x000fc6000000000c */
[----:B------:R-:W-:-:S05]  /*42c0*/  FFMA R13, R16, R3, R13 ;  /* 0x00000003100d7223 */ /* 0x000fca000000000d */
[----:B------:R-:W-:-:S05]  /*42d0*/  F2FP.SATFINITE.E4M3.F32.PACK_AB_MERGE_C R13, RZ, R13, RZ ;  /* 0x0000000dff0d723e */ /* 0x000fca00048070ff */
[----:B------:R0:W-:Y:S01]  /*42e0*/  @!P5 STG.E.U8 desc[UR16][R8.64+0x39], R13 ;  /* 0x0000390d0800d986 */ /* 0x0001e2000c101110 */
[----:B------:R-:W-:Y:S05]  /*42f0*/  @P2 BRA `(.L_x_100) ;  /* 0x0000000000042947 */ /* 0x000fea0003800000 */
[----:B------:R2:W5:Y:S02]  /*4300*/  LDG.E.U8 R12, desc[UR16][R22.64+0x38] ;  /* 0x00003810160c7981 */ /* 0x000564000c1e1100 */
.L_x_100:
[----:B------:R-:W-:Y:S05]  /*4310*/  BSYNC B1 ;  /* 0x0000000000017941 */ /* 0x000fea0003800000 */
.L_x_99:
[----:B-----5:R-:W-:Y:S01]  /*4320*/  LOP3.LUT R12, R12, 0xff, RZ, 0xc0, !PT ;  /* 0x000000ff0c0c7812 */ /* 0x020fe200078ec0ff */
[----:B------:R-:W-:Y:S01]  /*4330*/  BSSY B1, `(.L_x_101) ;  /* 0x000000b000017945 */ /* 0x000fe20003800000 */
[----:B------:R-:W-:Y:S02]  /*4340*/  ISETP.LT.OR P1, PT, R25, 0x9, !P1 ;  /* 0x000000091900780c */ /* 0x000fe40004f21670 */
[----:B------:R-:W-:Y:S02]  /*4350*/  F2FP.F16.E4M3.UNPACK_B R12, R12 ;  /* 0x0000000cff0c723e */ /* 0x000fe400020006ff */
[----:B01----:R-:W-:-:S03]  /*4360*/  PRMT R8, RZ, 0x7610, R8 ;  /* 0x00007610ff087816 */ /* 0x003fc60000000008 */
[----:B------:R-:W-:-:S05]  /*4370*/  HADD2.F32 R12, -RZ, R12.H0_H0 ;  /* 0x2000000cff0c7230 */ /* 0x000fca0000004100 */
[----:B------:R-:W-:-:S04]  /*4380*/  FMUL R12, R12, R7 ;  /* 0x000000070c0c7220 */ /* 0x000fc80000400000 */
[----:B------:R-:W-:-:S05]  /*4390*/  FFMA R12, R15, R3, R12 ;  /* 0x000000030f0c7223 */ /* 0x000fca000000000c */
[----:B------:R-:W-:-:S05]  /*43a0*/  F2FP.SATFINITE.E4M3.F32.PACK_AB_MERGE_C R9, RZ, R12, RZ ;  /* 0x0000000cff09723e */ /* 0x000fca00048070ff */
[----:B------:R0:W-:Y:S01]  /*43b0*/  @!P2 STG.E.U8 desc[UR16][R10.64+0x38], R9 ;  /* 0x000038090a00a986 */ /* 0x0001e2000c101110 */
[----:B------:R-:W-:Y:S05]  /*43c0*/  @P1 BRA `(.L_x_102) ;  /* 0x0000000000041947 */ /* 0x000fea0003800000 */
[----:B------:R1:W5:Y:S02]  /*43d0*/  LDG.E.U8 R8, desc[UR16][R22.64+0x39] ;  /* 0x0000391016087981 */ /* 0x000364000c1e1100 */
.L_x_102:
[----:B------:R-:W-:Y:S05]  /*43e0*/  BSYNC B1 ;  /* 0x0000000000017941 */ /* 0x000fea0003800000 */
.L_x_101:
[----:B------:R-:W-:Y:S05]  /*43f0*/  @P1 BRA `(.L_x_103) ;  /* 0x0000000800601947 */ /* 0x000fea0003800000 */
[----:B-----5:R-:W-:-:S04]  /*4400*/  LOP3.LUT R8, R8, 0xff, RZ, 0xc0, !PT ;  /* 0x000000ff08087812 */ /* 0x020fc800078ec0ff */
[----:B------:R-:W-:-:S05]  /*4410*/  F2FP.F16.E4M3.UNPACK_B R8, R8 ;  /* 0x00000008ff08723e */ /* 0x000fca00020006ff */
[----:B------:R-:W-:-:S05]  /*4420*/  HADD2.F32 R8, -RZ, R8.H0_H0 ;  /* 0x20000008ff087230 */ /* 0x000fca0000004100 */
[----:B0-----:R-:W-:-:S04]  /*4430*/  FMUL R9, R8, R7 ;  /* 0x0000000708097220 */ /* 0x001fc80000400000 */
[----:B------:R-:W-:-:S05]  /*4440*/  FFMA R9, R14, R3, R9 ;  /* 0x000000030e097223 */ /* 0x000fca0000000009 */
[----:B------:R-:W-:-:S05]  /*4450*/  F2FP.SATFINITE.E4M3.F32.PACK_AB_MERGE_C R9, RZ, R9, RZ ;  /* 0x00000009ff09723e */ /* 0x000fca00048070ff */
[----:B------:R0:W-:Y:S01]  /*4460*/  STG.E.U8 desc[UR16][R10.64+0x39], R9 ;  /* 0x000039090a007986 */ /* 0x0001e2000c101110 */
[----:B------:R-:W-:Y:S05]  /*4470*/  BRA `(.L_x_103) ;  /* 0x0000000800407947 */ /* 0x000fea0003800000 */
.L_x_38:
[----:B------:R-:W-:Y:S01]  /*4480*/  ISETP.GE.AND P1, PT, R26, 0x2, PT ;  /* 0x000000021a00780c */ /* 0x000fe20003f26270 */
[-C--:B--2---:R-:W-:Y:S01]  /*4490*/  FMUL R80, R80, R3.reuse ;  /* 0x0000000350507220 */ /* 0x084fe20000400000 */
[----:B------:R-:W-:Y:S01]  /*44a0*/  ISETP.GE.AND P3, PT, R26, 0x1, PT ;  /* 0x000000011a00780c */ /* 0x000fe20003f66270 */
[-C--:B------:R-:W-:Y:S01]  /*44b0*/  FMUL R79, R79, R3.reuse ;  /* 0x000000034f4f7220 */ /* 0x080fe20000400000 */
[----:B------:R-:W-:Y:S01]  /*44c0*/  ISETP.LT.OR P5, PT, R25, 0x1, !P1 ;  /* 0x000000011900780c */ /* 0x000fe20004fa1670 */
[-C--:B------:R-:W-:Y:S01]  /*44d0*/  FMUL R77, R77, R3.reuse ;  /* 0x000000034d4d7220 */ /* 0x080fe20000400000 */
[C---:B------:R-:W-:Y:S01]  /*44e0*/  ISETP.LT.OR P2, PT, R25.reuse, 0x1, !P3 ;  /* 0x000000011900780c */ /* 0x040fe20005f41670 */
[-C--:B------:R-:W-:Y:S01]  /*44f0*/  FMUL R78, R78, R3.reuse ;  /* 0x000000034e4e7220 */ /* 0x080fe20000400000 */
[----:B------:R-:W-:Y:S01]  /*4500*/  ISETP.LT.OR P3, PT, R25, 0x9, !P3 ;  /* 0x000000091900780c */ /* 0x000fe20005f61670 */
[-C--:B------:R-:W-:Y:S01]  /*4510*/  FMUL R75, R75, R3.reuse ;  /* 0x000000034b4b7220 */ /* 0x080fe20000400000 */
[----:B------:R-:W-:Y:S01]  /*4520*/  F2FP.SATFINITE.E4M3.F32.PACK_AB_MERGE_C R13, RZ, R80, RZ ;  /* 0x00000050ff0d723e */ /* 0x000fe200048070ff */
[----:B------:R-:W-:Y:S01]  /*4530*/  FMUL R76, R76, R3 ;  /* 0x000000034c4c7220 */ /* 0x000fe20000400000 */
[----:B------:R-:W-:Y:S01]  /*4540*/  F2FP.SATFINITE.E4M3.F32.PACK_AB_MERGE_C R79, RZ, R79, RZ ;  /* 0x0000004fff4f723e */ /* 0x000fe200048070ff */
[----:B------:R-:W-:Y:S01]  /*4550*/  FMUL R73, R73, R3 ;  /* 0x0000000349497220 */ /* 0x000fe20000400000 */
[----:B------:R-:W-:Y:S01]  /*4560*/  F2FP.SATFINITE.E4M3.F32.PACK_AB_MERGE_C R77, RZ, R77, RZ ;  /* 0x0000004dff4d723e */ /* 0x000fe200048070ff */
[-C--:B------:R-:W-:Y:S01]  /*4570*/  FMUL R74, R74, R3.reuse ;  /* 0x000000034a4a7220 */ /* 0x080fe20000400000 */
[C---:B------:R-:W-:Y:S01]  /*4580*/  ISETP.LT.OR P1, PT, R25.reuse, 0x9, !P1 ;  /* 0x000000091900780c */ /* 0x040fe20004f21670 */
[----:B------:R0:W-:Y:S01]  /*4590*/  @!P5 STG.E.U8 desc[UR16][R8.64+0x1], R13 ;  /* 0x0000010d0800d986 */ /* 0x0001e2000c101110 */
[----:B------:R-:W-:Y:S01]  /*45a0*/  ISETP.GE.AND P5, PT, R26, 0x9, PT ;  /* 0x000000091a00780c */ /* 0x000fe20003fa6270 */
[----:B------:R-:W-:Y:S01]  /*45b0*/  FMUL R72, R72, R3 ;  /* 0x0000000348487220 */ /* 0x000fe20000400000 */
[----:B------:R-:W-:Y:S01]  /*45c0*/  F2FP.SATFINITE.E4M3.F32.PACK_AB_MERGE_C R75, RZ, R75, RZ ;  /* 0x0000004bff4b723e */ /* 0x000fe200048070ff */
[----:B------:R-:W-:Y:S01]  /*45d0*/  @!P2 STG.E.U8 desc[UR16][R8.64], R79 ;  /* 0x0000004f0800a986 */ /* 0x000fe2000c101110 */
[----:B------:R-:W-:Y:S01]  /*45e0*/  ISETP.GE.AND P2, PT, R26, 0xa, PT ;  /* 0x0000000a1a00780c */ /* 0x000fe20003f46270 */
[-C--:B------:R-:W-:Y:S01]  /*45f0*/  FMUL R70, R70, R3.reuse ;  /* 0x0000000346467220 */ /* 0x080fe20000400000 */
[----:B------:R-:W-:Y:S01]  /*4600*/  F2FP.SATFINITE.E4M3.F32.PACK_AB_MERGE_C R23, RZ, R76, RZ ;  /* 0x0000004cff17723e */ /* 0x000fe200048070ff */
[----:B------:R-:W-:Y:S01]  /*4610*/  @!P3 STG.E.U8 desc[UR16][R10.64], R77 ;  /* 0x0000004d0a00b986 */ /* 0x000fe2000c101110 */
[----:B------:R-:W-:Y:S01]  /*4620*/  ISETP.LT.OR P3, PT, R25, 0x1, !P5 ;  /* 0x000000011900780c */ /* 0x000fe20006f61670 */
[-C--:B------:R-:W-:Y:S01]  /*4630*/  FMUL R69, R69, R3.reuse ;  /* 0x0000000345457220 */ /* 0x080fe20000400000 */
[C---:B------:R-:W-:Y:S01]  /*4640*/  ISETP.LT.OR P6, PT, R25.reuse, 0x1, !P2 ;  /* 0x000000011900780c */ /* 0x040fe200057c1670 */
[-C--:B------:R-:W-:Y:S01]  /*4650*/  FMUL R68, R68, R3.reuse ;  /* 0x0000000344447220 */ /* 0x080fe20000400000 */
[----:B------:R-:W-:Y:S01]  /*4660*/  ISETP.LT.OR P5, PT, R25, 0x9, !P5 ;  /* 0x000000091900780c */ /* 0x000fe20006fa1670 */
[-C--:B------:R-:W-:Y:S01]  /*4670*/  FMUL R67, R67, R3.reuse ;  /* 0x0000000343437220 */ /* 0x080fe20000400000 */
[----:B0-----:R-:W-:Y:S01]  /*4680*/  F2FP.SATFINITE.E4M3.F32.PACK_AB_MERGE_C R13, RZ, R78, RZ ;  /* 0x0000004eff0d723e */ /* 0x001fe200048070ff */
[----:B------:R-:W-:Y:S01]  /*4690*/  FMUL R66, R66, R3 ;  /* 0x0000000342427220 */ /* 0x000fe20000400000 */
[----:B------:R-:W-:Y:S01]  /*46a0*/  F2FP.SATFINITE.E4M3.F32.PACK_AB_MERGE_C R73, RZ, R73, RZ ;  /* 0x00000049ff49723e */ /* 0x000fe200048070ff */
[-C--:B------:R-:W-:Y:S01]  /*46b0*/  FMUL R65, R65, R3.reuse ;  /* 0x0000000341417220 */ /* 0x080fe20000400000 */
[C---:B------:R-:W-:Y:S01]  /*46c0*/  ISETP.LT.OR P2, PT, R25.reuse, 0x9, !P2 ;  /* 0x000000091900780c */ /* 0x040fe20005741670 */
[----:B------:R0:W-:Y:S01]  /*46d0*/  @!P1 STG.E.U8 desc[UR16][R10.64+0x1], R13 ;  /* 0x0000010d0a009986 */ /* 0x0001e2000c101110 */
[----:B------:R-:W-:Y:S01]  /*46e0*/  ISETP.GE.AND P1, PT, R26, 0x12, PT ;  /* 0x000000121a00780c */ /* 0x000fe20003f26270 */
[-C--:B------:R-:W-:Y:S01]  /*46f0*/  FMUL R64, R64, R3.reuse ;  /* 0x0000000340407220 */ /* 0x080fe20000400000 */
[----:B------:R-:W-:Y:S01]  /*4700*/  F2FP.SATFINITE.E4M3.F32.PACK_AB_MERGE_C R27, RZ, R70, RZ ;  /* 0x00000046ff1b723e */ /* 0x000fe200048070ff */
[----:B------:R-:W-:Y:S01]  /*4710*/  @!P3 STG.E.U8 desc[UR16][R8.64+0x8], R75 ;  /* 0x0000084b0800b986 */ /* 0x000fe2000c101110 */
[----:B------:R-:W-:Y:S01]  /*4720*/  ISETP.GE.AND P3, PT, R26, 0x11, PT ;  /* 0x000000111a00780c */ /* 0x000fe20003f66270 */
[----:B------:R-:W-:Y:S01]  /*4730*/  FMUL R62, R62, R3 ;  /* 0x000000033e3e7220 */ /* 0x000fe20000400000 */
[----:B------:R-:W-:Y:S01]  /*4740*/  F2FP.SATFINITE.E4M3.F32.PACK_AB_MERGE_C R69, RZ, R69, RZ ;  /* 0x00000045ff45723e */ /* 0x000fe200048070ff */
[----:B------:R1:W-:Y:S01]  /*4750*/  @!P6 STG.E.U8 desc[UR16][R8.64+0x9], R23 ;  /* 0x000009170800e986 */ /* 0x0003e2000c101110 */
[----:B------:R-:W-:Y:S01]  /*4760*/  ISETP.LT.OR P6, PT, R25, 0x1, !P1 ;  /* 0x000000011900780c */ /* 0x000fe20004fc1670 */
[-C--:B------:R-:W-:Y:S01]  /*4770*/  FMUL R63, R63, R3.reuse ;  /* 0x000000033f3f7220 */ /* 0x080fe20000400000 */
[C---:B------:R-:W-:Y:S01]  /*4780*/  ISETP.LT.OR P1, PT, R25.reuse, 0x9, !P1 ;  /* 0x000000091900780c */ /* 0x040fe20004f21670 */
[----:B------:R-:W-:Y:S01]  /*4790*/  @!P5 STG.E.U8 desc[UR16][R10.64+0x8], R73 ;  /* 0x000008490a00d986 */ /* 0x000fe2000c101110 */
[----:B------:R-:W-:Y:S01]  /*47a0*/  ISETP.LT.OR P5, PT, R25, 0x1, !P3 ;  /* 0x000000011900780c */ /* 0x000fe20005fa1670 */
[-C--:B------:R-:W-:Y:S01]  /*47b0*/  FMUL R61, R61, R3.reuse ;  /* 0x000000033d3d7220 */ /* 0x080fe20000400000 */
[----:B------:R-:W-:Y:S01]  /*47c0*/  ISETP.LT.OR P3, PT, R25, 0x9, !P3 ;  /* 0x000000091900780c */ /* 0x000fe20005f61670 */
[-C--:B------:R-:W-:Y:S01]  /*47d0*/  FMUL R60, R60, R3.reuse ;  /* 0x000000033c3c7220 */ /* 0x080fe20000400000 */
[----:B0-----:R-:W-:Y:S01]  /*47e0*/  F2FP.SATFINITE.E4M3.F32.PACK_AB_MERGE_C R13, RZ, R74, RZ ;  /* 0x0000004aff0d723e */ /* 0x001fe200048070ff */
[----:B------:R-:W-:Y:S01]  /*47f0*/  FMUL R58, R58, R3 ;  /* 0x000000033a3a7220 */ /* 0x000fe20000400000 */
[----:B------:R-:W-:Y:S01]  /*4800*/  F2FP.SATFINITE.E4M3.F32.PACK_AB_MERGE_C R67, RZ, R67, RZ ;  /* 0x00000043ff43723e */ /* 0x000fe200048070ff */
[-C--:B------:R-:W-:Y:S01]  /*4810*/  FMUL R59, R59, R3.reuse ;  /* 0x000000033b3b7220 */ /* 0x080fe20000400000 */
[----:B-1----:R-:W-:Y:S01]  /*4820*/  F2FP.SATFINITE.E4M3.F32.PACK_AB_MERGE_C R23, RZ, R72, RZ ;  /* 0x00000048ff17723e */ /* 0x002fe200048070ff */
[----:B------:R0:W-:Y:S01]  /*4830*/  @!P2 STG.E.U8 desc[UR16][R10.64+0x9], R13 ;  /* 0x0000090d0a00a986 */ /* 0x0001e2000c101110 */
[C---:B------:R-:W-:Y:S01]  /*4840*/  ISETP.GE.AND P2, PT, R26.reuse, 0x1a, PT ;  /* 0x0000001a1a00780c */ /* 0x040fe20003f46270 */
[----:B------:R-:W-:Y:S01]  /*4850*/  FMUL R57, R57, R3 ;  /* 0x0000000339397220 */ /* 0x000fe20000400000 */
[----:B------:R-:W-:Y:S01]  /*4860*/  F2FP.SATFINITE.E4M3.F32.PACK_AB_MERGE_C R65, RZ, R65, RZ ;  /* 0x00000041ff41723e */ /* 0x000fe200048070ff */
[----:B------:R1:W-:Y:S01]  /*4870*/  @!P5 STG.E.U8 desc[UR16][R8.64+0x10], R23 ;  /* 0x000010170800d986 */ /* 0x0003e2000c101110 */
[----:B------:R-:W-:Y:S01]  /*4880*/  ISETP.GE.AND P5, PT, R26, 0x19, PT ;  /* 0x000000191a00780c */ /* 0x000fe20003fa6270 */
[----:B------:R-:W-:Y:S01]  /*4890*/  FMUL R56, R56, R3 ;  /* 0x0000000338387220 */ /* 0x000fe20000400000 */
[----:B------:R-:W-:Y:S01]  /*48a0*/  F2FP.SATFINITE.E4M3.F32.PACK_AB_MERGE_C R63, RZ, R63, RZ ;  /* 0x0000003fff3f723e */ /* 0x000fe200048070ff */
[----:B------:R-:W-:Y:S01]  /*48b0*/  @!P6 STG.E.U8 desc[UR16][R8.64+0x11], R27 ;  /* 0x0000111b0800e986 */ /* 0x000fe2000c101110 */
[----:B------:R-:W-:Y:S01]  /*48c0*/  ISETP.LT.OR P6, PT, R25, 0x1, !P2 ;  /* 0x000000011900780c */ /* 0x000fe200057c1670 */
[-C--:B------:R-:W-:Y:S01]  /*48d0*/  FMUL R21, R21, R3.reuse ;  /* 0x0000000315157220 */ /* 0x080fe20000400000 */
[C---:B------:R-:W-:Y:S01]  /*48e0*/  ISETP.LT.OR P2, PT, R25.reuse, 0x9, !P2 ;  /* 0x000000091900780c */ /* 0x040fe20005741670 */
[----:B------:R-:W-:Y:S01]  /*48f0*/  @!P3 STG.E.U8 desc[UR16][R10.64+0x10], R69 ;  /* 0x000010450a00b986 */ /* 0x000fe2000c101110 */
[C---:B------:R-:W-:Y:S01]  /*4900*/  ISETP.LT.OR P3, PT, R25.reuse, 0x1, !P5 ;  /* 0x000000011900780c */ /* 0x040fe20006f61670 */
[-C--:B------:R-:W-:Y:S01]  /*4910*/  FMUL R20, R20, R3.reuse ;  /* 0x0000000314147220 */ /* 0x080fe20000400000 */
[----:B------:R-:W-:Y:S01]  /*4920*/  ISETP.LT.OR P5, PT, R25, 0x9, !P5 ;  /* 0x000000091900780c */ /* 0x000fe20006fa1670 */
[-C--:B------:R-:W-:Y:S01]  /*4930*/  FMUL R19, R19, R3.reuse ;  /* 0x0000000313137220 */ /* 0x080fe20000400000 */
[----:B0-----:R-:W-:Y:S01]  /*4940*/  F2FP.SATFINITE.E4M3.F32.PACK_AB_MERGE_C R13, RZ, R68, RZ ;  /* 0x00000044ff0d723e */ /* 0x001fe200048070ff */
[-C--:B------:R-:W-:Y:S01]  /*4950*/  FMUL R18, R18, R3.reuse ;  /* 0x0000000312127220 */ /* 0x080fe20000400000 */
[----:B-1----:R-:W-:Y:S01]  /*4960*/  F2FP.SATFINITE.E4M3.F32.PACK_AB_MERGE_C R23, RZ, R66, RZ ;  /* 0x00000042ff17723e */ /* 0x002fe200048070ff */
[----:B------:R-:W-:Y:S01]  /*4970*/  FMUL R17, R17, R3 ;  /* 0x0000000311117220 */ /* 0x000fe20000400000 */
[----:B------:R-:W-:Y:S01]  /*4980*/  F2FP.SATFINITE.E4M3.F32.PACK_AB_MERGE_C R61, RZ, R61, RZ ;  /* 0x0000003dff3d723e */ /* 0x000fe200048070ff */
[----:B------:R0:W-:Y:S01]  /*4990*/  @!P1 STG.E.U8 desc[UR16][R10.64+0x11], R13 ;  /* 0x0000110d0a009986 */ /* 0x0001e2000c101110 */
[----:B------:R-:W-:Y:S01]  /*49a0*/  ISETP.GE.AND P1, PT, R26, 0x22, PT ;  /* 0x000000221a00780c */ /* 0x000fe20003f26270 */
[----:B------:R-:W-:Y:S01]  /*49b0*/  FMUL R16, R16, R3 ;  /* 0x0000000310107220 */ /* 0x000fe20000400000 */
[----:B------:R-:W-:Y:S01]  /*49c0*/  F2FP.SATFINITE.E4M3.F32.PACK_AB_MERGE_C R59, RZ, R59, RZ ;  /* 0x0000003bff3b723e */ /* 0x000fe200048070ff */
[----:B------:R-:W-:Y:S01]  /*49d0*/  @!P3 STG.E.U8 desc[UR16][R8.64+0x18], R67 ;  /* 0x000018430800b986 */ /* 0x000fe2000c101110 */
[----:B------:R-:W-:Y:S01]  /*49e0*/  ISETP.GE.AND P3, PT, R26, 0x21, PT ;  /* 0x000000211a00780c */ /* 0x000fe20003f66270 */
[----:B------:R-:W-:Y:S01]  /*49f0*/  FMUL R15, R15, R3 ;  /* 0x000000030f0f7220 */ /* 0x000fe20000400000 */
[----:B------:R-:W-:Y:S01]  /*4a00*/  F2FP.SATFINITE.E4M3.F32.PACK_AB_MERGE_C R57, RZ, R57, RZ ;  /* 0x00000039ff39723e */ /* 0x000fe200048070ff */
[----:B------:R1:W-:Y:S01]  /*4a10*/  @!P6 STG.E.U8 desc[UR16][R8.64+0x19], R23 ;  /* 0x000019170800e986 */ /* 0x0003e2000c101110 */
[C---:B------:R-:W-:Y:S01]  /*4a20*/  ISETP.LT.OR P6, PT, R25.reuse, 0x1, !P3 ;  /* 0x000000011900780c */ /* 0x040fe20005fc1670 */
[----:B------:R-:W-:Y:S01]  /*4a30*/  FMUL R14, R14, R3 ;  /* 0x000000030e0e7220 */ /* 0x000fe20000400000 */
[C---:B------:R-:W-:Y:S01]  /*4a40*/  ISETP.LT.OR P3, PT, R25.reuse, 0x9, !P3 ;  /* 0x000000091900780c */ /* 0x040fe20005f61670 */
[----:B------:R-:W-:Y:S01]  /*4a50*/  @!P5 STG.E.U8 desc[UR16][R10.64+0x18], R65 ;  /* 0x000018410a00d986 */ /* 0x000fe2000c101110 */
[----:B------:R-:W-:-:S02]  /*4a60*/  ISETP.LT.OR P5, PT, R25, 0x1, !P1 ;  /* 0x000000011900780c */ /* 0x000fc40004fa1670 */
[----:B0-----:R-:W-:Y:S02]  /*4a70*/  F2FP.SATFINITE.E4M3.F32.PACK_AB_MERGE_C R13, RZ, R64, RZ ;  /* 0x00000040ff0d723e */ /* 0x001fe400048070ff */
[----:B------:R-:W-:Y:S02]  /*4a80*/  ISETP.LT.OR P1, PT, R25, 0x9, !P1 ;  /* 0x000000091900780c */ /* 0x000fe40004f21670 */
[----:B------:R-:W-:Y:S01]  /*4a90*/  F2FP.SATFINITE.E4M3.F32.PACK_AB_MERGE_C R21, RZ, R21, RZ ;  /* 0x00000015ff15723e */ /* 0x000fe200048070ff */
[----:B------:R0:W-:Y:S01]  /*4aa0*/  @!P2 STG.E.U8 desc[UR16][R10.64+0x19], R13 ;  /* 0x0000190d0a00a986 */ /* 0x0001e2000c101110 */
[----:B-1----:R-:W-:Y:S02]  /*4ab0*/  F2FP.SATFINITE.E4M3.F32.PACK_AB_MERGE_C R23, RZ, R62, RZ ;  /* 0x0000003eff17723e */ /* 0x002fe400048070ff */
[----:B------:R-:W-:Y:S01]  /*4ac0*/  ISETP.GE.AND P2, PT, R26, 0x2a, PT ;  /* 0x0000002a1a00780c */ /* 0x000fe20003f46270 */
[----:B------:R-:W-:Y:S01]  /*4ad0*/  @!P6 STG.E.U8 desc[UR16][R8.64+0x20], R63 ;  /* 0x0000203f0800e986 */ /* 0x000fe2000c101110 */
[----:B------:R-:W-:-:S02]  /*4ae0*/  F2FP.SATFINITE.E4M3.F32.PACK_AB_MERGE_C R19, RZ, R19, RZ ;  /* 0x00000013ff13723e */ /* 0x000fc400048070ff */
[----:B------:R-:W-:Y:S01]  /*4af0*/  F2FP.SATFINITE.E4M3.F32.PACK_AB_MERGE_C R17, RZ, R17, RZ ;  /* 0x00000011ff11723e */ /* 0x000fe200048070ff */
[----:B------:R1:W-:Y:S01]  /*4b00*/  @!P5 STG.E.U8 desc[UR16][R8.64+0x21], R23 ;  /* 0x000021170800d986 */ /* 0x0003e2000c101110 */
[----:B------:R-:W-:Y:S02]  /*4b10*/  ISETP.GE.AND P5, PT, R26, 0x29, PT ;  /* 0x000000291a00780c */ /* 0x000fe40003fa6270 */
[----:B------:R-:W-:Y:S01]  /*4b20*/  F2FP.SATFINITE.E4M3.F32.PACK_AB_MERGE_C R15, RZ, R15, RZ ;  /* 0x0000000fff0f723e */ /* 0x000fe200048070ff */
[----:B------:R-:W-:Y:S01]  /*4b30*/  @!P3 STG.E.U8 desc[UR16][R10.64+0x20], R61 ;  /* 0x0000203d0a00b986 */ /* 0x000fe2000c101110 */
[C---:B------:R-:W-:Y:S02]  /*4b40*/  ISETP.LT.OR P3, PT, R25.reuse, 0x1, !P2 ;  /* 0x000000011900780c */ /* 0x040fe40005761670 */
[C---:B------:R-:W-:Y:S02]  /*4b50*/  ISETP.LT.OR P6, PT, R25.reuse, 0x1, !P5 ;  /* 0x000000011900780c */ /* 0x040fe40006fc1670 */
[----:B------:R-:W-:-:S02]  /*4b60*/  ISETP.LT.OR P5, PT, R25, 0x9, !P5 ;  /* 0x000000091900780c */ /* 0x000fc40006fa1670 */
[----:B0-----:R-:W-:Y:S02]  /*4b70*/  F2FP.SATFINITE.E4M3.F32.PACK_AB_MERGE_C R13, RZ, R60, RZ ;  /* 0x0000003cff0d723e */ /* 0x001fe400048070ff */
[----:B-1----:R-:W-:Y:S02]  /*4b80*/  F2FP.SATFINITE.E4M3.F32.PACK_AB_MERGE_C R23, RZ, R58, RZ ;  /* 0x0000003aff17723e */ /* 0x002fe400048070ff */
[----:B------:R-:W-:Y:S01]  /*4b90*/  ISETP.LT.OR P2, PT, R25, 0x9, !P2 ;  /* 0x000000091900780c */ /* 0x000fe20005741670 */
[----:B------:R0:W-:Y:S01]  /*4ba0*/  @!P1 STG.E.U8 desc[UR16][R10.64+0x21], R13 ;  /* 0x0000210d0a009986 */ /* 0x0001e2000c101110 */
[----:B------:R-:W-:-:S03]  /*4bb0*/  ISETP.GE.AND P1, PT, R26, 0x31, PT ;  /* 0x000000311a00780c */ /* 0x000fc60003f26270 */
[----:B------:R1:W-:Y:S01]  /*4bc0*/  @!P3 STG.E.U8 desc[UR16][R8.64+0x29], R23 ;  /* 0x000029170800b986 */ /* 0x0003e2000c101110 */
[----:B------:R-:W-:-:S03]  /*4bd0*/  ISETP.GE.AND P3, PT, R26, 0x32, PT ;  /* 0x000000321a00780c */ /* 0x000fc60003f66270 */
[----:B------:R-:W-:Y:S01]  /*4be0*/  @!P6 STG.E.U8 desc[UR16][R8.64+0x28], R59 ;  /* 0x0000283b0800e986 */ /* 0x000fe2000c101110 */
[C---:B------:R-:W-:Y:S02]  /*4bf0*/  ISETP.LT.OR P6, PT, R25.reuse, 0x1, !P1 ;  /* 0x000000011900780c */ /* 0x040fe40004fc1670 */
[C---:B------:R-:W-:Y:S01]  /*4c00*/  ISETP.LT.OR P1, PT, R25.reuse, 0x9, !P1 ;  /* 0x000000091900780c */ /* 0x040fe20004f21670 */
[----:B------:R-:W-:Y:S01]  /*4c10*/  @!P5 STG.E.U8 desc[UR16][R10.64+0x28], R57 ;  /* 0x000028390a00d986 */ /* 0x000fe2000c101110 */
[C---:B------:R-:W-:Y:S02]  /*4c20*/  ISETP.LT.OR P5, PT, R25.reuse, 0x1, !P3 ;  /* 0x000000011900780c */ /* 0x040fe40005fa1670 */
        /* <DEDUP_REMOVED lines=10> */
[----:B------:R2:W-:Y:S01]  /*4cd0*/  @!P1 STG.E.U8 desc[UR16][R10.64+0x30], R19 ;  /* 0x000030130a009986 */ /* 0x0005e2000c101110 */
[C---:B------:R-:W-:Y:S02]  /*4ce0*/  ISETP.LT.OR P1, PT, R25.reuse, 0x1, !P2 ;  /* 0x000000011900780c */ /* 0x040fe40005721670 */
[----:B------:R-:W-:Y:S02]  /*4cf0*/  ISETP.LT.OR P2, PT, R25, 0x9, !P2 ;  /* 0x000000091900780c */ /* 0x000fe40005741670 */
[----:B0-----:R-:W-:Y:S02]  /*4d00*/  F2FP.SATFINITE.E4M3.F32.PACK_AB_MERGE_C R13, RZ, R18, RZ ;  /* 0x00000012ff0d723e */ /* 0x001fe400048070ff */
[----:B-1----:R-:W-:-:S03]  /*4d10*/  F2FP.SATFINITE.E4M3.F32.PACK_AB_MERGE_C R21, RZ, R14, RZ ;  /* 0x0000000eff15723e */ /* 0x002fc600048070ff */
[----:B------:R0:W-:Y:S01]  /*4d20*/  @!P3 STG.E.U8 desc[UR16][R10.64+0x31], R13 ;  /* 0x0000310d0a00b986 */ /* 0x0001e2000c101110 */
[----:B--2---:R-:W-:-:S03]  /*4d30*/  F2FP.SATFINITE.E4M3.F32.PACK_AB_MERGE_C R19, RZ, R16, RZ ;  /* 0x00000010ff13723e */ /* 0x004fc600048070ff */
[----:B------:R0:W-:Y:S04]  /*4d40*/  @!P1 STG.E.U8 desc[UR16][R8.64+0x38], R17 ;  /* 0x0000381108009986 */ /* 0x0001e8000c101110 */
[----:B------:R0:W-:Y:S04]  /*4d50*/  @!P5 STG.E.U8 desc[UR16][R8.64+0x39], R19 ;  /* 0x000039130800d986 */ /* 0x0001e8000c101110 */
[----:B------:R0:W-:Y:S04]  /*4d60*/  @!P2 STG.E.U8 desc[UR16][R10.64+0x38], R15 ;  /* 0x0000380f0a00a986 */ /* 0x0001e8000c101110 */
[----:B------:R0:W-:Y:S02]  /*4d70*/  @!P6 STG.E.U8 desc[UR16][R10.64+0x39], R21 ;  /* 0x000039150a00e986 */ /* 0x0001e4000c101110 */
.L_x_103:
[----:B------:R-:W-:Y:S05]  /*4d80*/  BSYNC B0 ;  /* 0x0000000000007941 */ /* 0x000fea0003800000 */
.L_x_37:
[----:B------:R-:W-:Y:S01]  /*4d90*/  ULDC UR6, c[0x0][0xc] ;  /* 0x0000030000067ab9 */ /* 0x000fe20000000800 */
[----:B------:R-:W-:Y:S01]  /*4da0*/  ULDC UR7, c[0x0][0x10] ;  /* 0x0000040000077ab9 */ /* 0x000fe20000000800 */
[----:B0-----:R-:W0:Y:S01]  /*4db0*/  LDC R9, c[0x0][0x14] ;  /* 0x00000500ff097b82 */ /* 0x001e220000000800 */
[----:B------:R-:W-:Y:S01]  /*4dc0*/  UIMAD.WIDE.U32 UR6, UR6, UR7, URZ ;  /* 0x00000007060672a5 */ /* 0x000fe2000f8e003f */
[----:B-----5:R-:W-:Y:S01]  /*4dd0*/  PRMT R8, RZ, 0x7610, R8 ;  /* 0x00007610ff087816 */ /* 0x020fe20000000008 */
[----:B------:R-:W-:Y:S02]  /*4de0*/  IMAD.MOV.U32 R12, RZ, RZ, -0x1 ;  /* 0xffffffffff0c7424 */ /* 0x000fe400078e00ff */
[----:B------:R-:W-:Y:S02]  /*4df0*/  IMAD.MOV.U32 R71, RZ, RZ, -0x1 ;  /* 0xffffffffff477424 */ /* 0x000fe400078e00ff */
[----:B0-----:R-:W-:-:S04]  /*4e00*/  IMAD.WIDE.U32 R4, R9, UR6, R4 ;  /* 0x0000000609047c25 */ /* 0x001fc8000f8e0004 */
[----:B------:R-:W-:Y:S01]  /*4e10*/  IMAD R9, R9, UR7, RZ ;  /* 0x0000000709097c24 */ /* 0x000fe2000f8e02ff */
[----:B------:R-:W-:Y:S02]  /*4e20*/  ULDC.64 UR6, c[0x0][0x650] ;  /* 0x0001940000067ab9 */ /* 0x000fe40000000a00 */
[----:B------:R-:W-:Y:S01]  /*4e30*/  ISETP.GE.U32.AND P1, PT, R4, UR6, PT ;  /* 0x0000000604007c0c */ /* 0x000fe2000bf26070 */
[----:B------:R-:W-:-:S05]  /*4e40*/  IMAD.IADD R5, R5, 0x1, R9 ;  /* 0x0000000105057824 */ /* 0x000fca00078e0209 */
[----:B------:R-:W-:-:S13]  /*4e50*/  ISETP.GE.U32.AND.EX P1, PT, R5, UR7, PT, P1 ;  /* 0x0000000705007c0c */ /* 0x000fda000bf26110 */
[----:B------:R-:W-:Y:S05]  /*4e60*/  @P1 BRA `(.L_x_104) ;  /* 0x0000000400601947 */ /* 0x000fea0003800000 */
[----:B------:R-:W0:Y:S01]  /*4e70*/  S2R R20, SR_CTAID.X ;  /* 0x0000000000147919 */ /* 0x000e220000002500 */
[----:B------:R-:W5:Y:S01]  /*4e80*/  LDC.64 R14, c[0x0][0x628] ;  /* 0x00018a00ff0e7b82 */ /* 0x000f620000000a00 */
[----:B------:R-:W-:Y:S01]  /*4e90*/  ULDC UR6, c[0x0][0x150] ;  /* 0x0000540000067ab9 */ /* 0x000fe20000000800 */
[----:B------:R-:W-:Y:S01]  /*4ea0*/  IMAD.MOV.U32 R12, RZ, RZ, R4 ;  /* 0x000000ffff0c7224 */ /* 0x000fe200078e0004 */
[----:B-12-4-:R-:W1:Y:S01]  /*4eb0*/  S2R R22, SR_CTAID.Y ;  /* 0x0000000000167919 */ /* 0x016e620000002600 */
[----:B------:R-:W-:-:S04]  /*4ec0*/  IMAD.MOV.U32 R13, RZ, RZ, R5 ;  /* 0x000000ffff0d7224 */ /* 0x000fc800078e0005 */
[----:B------:R-:W2:Y:S08]  /*4ed0*/  LDC R23, c[0x0][0x144] ;  /* 0x00005100ff177b82 */ /* 0x000eb00000000800 */
[----:B------:R-:W4:Y:S08]  /*4ee0*/  LDC R16, c[0x0][0x630] ;  /* 0x00018c00ff107b82 */ /* 0x000f300000000800 */
[----:B------:R-:W1:Y:S01]  /*4ef0*/  LDC.64 R18, c[0x0][0x620] ;  /* 0x00018800ff127b82 */ /* 0x000e620000000a00 */
[----:B-----5:R-:W-:-:S04]  /*4f00*/  ISETP.NE.U32.AND P1, PT, R14, RZ, PT ;  /* 0x000000ff0e00720c */ /* 0x020fc80003f25070 */
[----:B------:R-:W-:Y:S02]  /*4f10*/  ISETP.NE.AND.EX P1, PT, R15, RZ, PT, P1 ;  /* 0x000000ff0f00720c */ /* 0x000fe40003f25310 */
[----:B0-----:R-:W-:-:S05]  /*4f20*/  I2FP.F32.U32 R8, R20 ;  /* 0x0000001400087245 */ /* 0x001fca0000201000 */
[----:B------:R-:W-:-:S04]  /*4f30*/  FMUL R8, R8, UR6 ;  /* 0x0000000608087c20 */ /* 0x000fc80008400000 */
[----:B------:R0:W0:Y:S02]  /*4f40*/  F2I.U32.TRUNC.NTZ R21, R8 ;  /* 0x0000000800157305 */ /* 0x000024000020f000 */
[----:B--2-4-:R-:W-:Y:S05]  /*4f50*/  @!P1 BRA `(.L_x_105) ;  /* 0x0000000000289947 */ /* 0x014fea0003800000 */
[----:B------:R-:W2:Y:S02]  /*4f60*/  LDC R9, c[0x0][0x634] ;  /* 0x00018d00ff097b82 */ /* 0x000ea40000000800 */
[----:B--2---:R-:W-:-:S05]  /*4f70*/  IADD3 R13, P1, R4, R9, RZ ;  /* 0x00000009040d7210 */ /* 0x004fca0007f3e0ff */
[----:B------:R-:W-:-:S04]  /*4f80*/  IMAD.X R17, RZ, RZ, R5, P1 ;  /* 0x000000ffff117224 */ /* 0x000fc800008e0605 */
[----:B0-----:R-:W-:-:S04]  /*4f90*/  IMAD.WIDE.U32 R8, R17, R14, RZ ;  /* 0x0000000e11087225 */ /* 0x001fc800078e00ff */
[----:B---3--:R-:W-:-:S04]  /*4fa0*/  IMAD.WIDE.U32 R10, P1, R13, R15, R8 ;  /* 0x0000000f0d0a7225 */ /* 0x008fc80007820008 */
[----:B------:R-:W-:-:S04]  /*4fb0*/  IMAD.WIDE.U32 R8, R13, R14, RZ ;  /* 0x0000000e0d087225 */ /* 0x000fc800078e00ff */
[----:B------:R-:W-:Y:S01]  /*4fc0*/  IMAD.X R13, RZ, RZ, RZ, P1 ;  /* 0x000000ffff0d7224 */ /* 0x000fe200008e06ff */
[----:B------:R-:W-:Y:S01]  /*4fd0*/  IADD3 RZ, P1, R9, R10, RZ ;  /* 0x0000000a09ff7210 */ /* 0x000fe20007f3e0ff */
[----:B------:R-:W-:-:S04]  /*4fe0*/  IMAD.MOV.U32 R12, RZ, RZ, R11 ;  /* 0x000000ffff0c7224 */ /* 0x000fc800078e000b */
[----:B------:R-:W-:-:S08]  /*4ff0*/  IMAD.WIDE.U32.X R12, R17, R15, R12, P1 ;  /* 0x0000000f110c7225 */ /* 0x000fd000008e040c */
.L_x_105:
[----:B---3--:R-:W2:Y:S01]  /*5000*/  LDC.64 R28, c[0x0][0x640] ;  /* 0x00019000ff1c7b82 */ /* 0x008ea20000000a00 */
[-C--:B------:R-:W-:Y:S01]  /*5010*/  SHF.R.U64 R71, R12, R16.reuse, R13 ;  /* 0x000000100c477219 */ /* 0x080fe2000000120d */
[----:B0-----:R-:W-:Y:S01]  /*5020*/  IMAD.MOV R21, RZ, RZ, -R21 ;  /* 0x000000ffff157224 */ /* 0x001fe200078e0a15 */
[----:B------:R-:W-:Y:S01]  /*5030*/  SHF.R.U32.HI R8, RZ, R16, R13 ;  /* 0x00000010ff087219 */ /* 0x000fe2000001160d */
[----:B------:R-:W-:Y:S01]  /*5040*/  ULDC UR6, c[0x0][0x154] ;  /* 0x0000550000067ab9 */ /* 0x000fe20000000800 */
[----:B------:R-:W-:Y:S01]  /*5050*/  IADD3 R11, P1, RZ, -R71, RZ ;  /* 0x80000047ff0b7210 */ /* 0x000fe20007f3e0ff */
[----:B------:R-:W-:Y:S02]  /*5060*/  IMAD R21, R23, R21, R20 ;  /* 0x0000001517157224 */ /* 0x000fe400078e0214 */
[----:B------:R-:W0:Y:S01]  /*5070*/  LDC R12, c[0x0][0x618] ;  /* 0x00018600ff0c7b82 */ /* 0x000e220000000800 */
[----:B------:R-:W-:Y:S02]  /*5080*/  IMAD.MOV.U32 R13, RZ, RZ, 0x1 ;  /* 0x00000001ff0d7424 */ /* 0x000fe400078e00ff */
[----:B------:R-:W-:-:S04]  /*5090*/  IMAD.X R9, RZ, RZ, ~R8, P1 ;  /* 0x000000ffff097224 */ /* 0x000fc800008e0e08 */
[-C--:B-1----:R-:W-:Y:S01]  /*50a0*/  IMAD R10, R9, R18.reuse, RZ ;  /* 0x00000012090a7224 */ /* 0x082fe200078e02ff */
[----:B------:R-:W1:Y:S01]  /*50b0*/  LDC R24, c[0x0][0x608] ;  /* 0x00018200ff187b82 */ /* 0x000e620000000800 */
[----:B------:R-:W-:-:S04]  /*50c0*/  IMAD.WIDE.U32 R8, R11, R18, R4 ;  /* 0x000000120b087225 */ /* 0x000fc800078e0004 */
[----:B------:R-:W-:Y:S01]  /*50d0*/  IMAD R11, R11, R19, R10 ;  /* 0x000000130b0b7224 */ /* 0x000fe200078e020a */
[----:B------:R-:W-:Y:S02]  /*50e0*/  I2FP.F32.U32 R10, R22 ;  /* 0x00000016000a7245 */ /* 0x000fe40000201000 */
[----:B------:R-:W3:Y:S01]  /*50f0*/  LDC R26, c[0x0][0x658] ;  /* 0x00019600ff1a7b82 */ /* 0x000ee20000000800 */
[----:B------:R-:W-:Y:S01]  /*5100*/  IMAD.IADD R9, R9, 0x1, R11 ;  /* 0x0000000109097824 */ /* 0x000fe200078e020b */
[----:B--2---:R-:W-:Y:S01]  /*5110*/  ISETP.NE.U32.AND P1, PT, R28, RZ, PT ;  /* 0x000000ff1c00720c */ /* 0x004fe20003f25070 */
[----:B------:R-:W-:Y:S01]  /*5120*/  FMUL R10, R10, UR6 ;  /* 0x000000060a0a7c20 */ /* 0x000fe20008400000 */
[----:B------:R-:W-:Y:S02]  /*5130*/  IMAD.MOV.U32 R11, RZ, RZ, -0x1 ;  /* 0xffffffffff0b7424 */ /* 0x000fe400078e00ff */
[----:B------:R-:W-:Y:S01]  /*5140*/  ISETP.NE.AND.EX P1, PT, R29, RZ, PT, P1 ;  /* 0x000000ff1d00720c */ /* 0x000fe20003f25310 */
[----:B------:R2:W4:Y:S01]  /*5150*/  F2I.U32.TRUNC.NTZ R17, R10 ;  /* 0x0000000a00117305 */ /* 0x000522000020f000 */
[----:B------:R-:W2:Y:S01]  /*5160*/  LDC R19, c[0x0][0x148] ;  /* 0x00005200ff137b82 */ /* 0x000ea20000000800 */
[----:B0-----:R-:W-:-:S02]  /*5170*/  SHF.R.U64 R16, R8, R12, R9 ;  /* 0x0000000c08107219 */ /* 0x001fc40000001209 */
[----:B------:R-:W-:-:S05]  /*5180*/  SHF.R.U32.HI R9, RZ, R12, R9 ;  /* 0x0000000cff097219 */ /* 0x000fca0000011609 */
[----:B------:R-:W0:Y:S01]  /*5190*/  LDC R20, c[0x0][0x600] ;  /* 0x00018000ff147b82 */ /* 0x000e220000000800 */
[-CC-:B-1----:R-:W-:Y:S02]  /*51a0*/  SHF.R.U64 R14, R16, R24.reuse, R9.reuse ;  /* 0x00000018100e7219 */ /* 0x182fe40000001209 */
[----:B------:R-:W-:-:S05]  /*51b0*/  SHF.R.U32.HI R9, RZ, R24, R9 ;  /* 0x00000018ff097219 */ /* 0x000fca0000011609 */
[----:B------:R-:W1:Y:S01]  /*51c0*/  LDC R25, c[0x0][0x648] ;  /* 0x00019200ff197b82 */ /* 0x000e620000000800 */
[-CC-:B---3--:R-:W-:Y:S02]  /*51d0*/  SHF.R.U64 R18, R14, R26.reuse, R9.reuse ;  /* 0x0000001a0e127219 */ /* 0x188fe40000001209 */
[-C--:B------:R-:W-:Y:S02]  /*51e0*/  SHF.L.U32 R11, R11, R26.reuse, RZ ;  /* 0x0000001a0b0b7219 */ /* 0x080fe400000006ff */
[-C--:B------:R-:W-:Y:S01]  /*51f0*/  SHF.R.U32.HI R9, RZ, R26.reuse, R9 ;  /* 0x0000001aff097219 */ /* 0x080fe20000011609 */
[----:B------:R-:W-:Y:S01]  /*5200*/  IMAD.MOV.U32 R8, RZ, RZ, R18 ;  /* 0x000000ffff087224 */ /* 0x000fe200078e0012 */
[----:B------:R-:W-:Y:S01]  /*5210*/  SHF.L.U32 R24, R13, R26, RZ ;  /* 0x0000001a0d187219 */ /* 0x000fe200000006ff */
[----:B------:R-:W3:Y:S01]  /*5220*/  LDC R27, c[0x0][0x638] ;  /* 0x00018e00ff1b7b82 */ /* 0x000ee20000000800 */
[----:B------:R-:W-:-:S07]  /*5230*/  LOP3.LUT R23, RZ, R11, RZ, 0x33, !PT ;  /* 0x0000000bff177212 */ /* 0x000fce00078e33ff */
[----:B------:R-:W0:Y:S01]  /*5240*/  LDC R30, c[0x0][0x610] ;  /* 0x00018400ff1e7b82 */ /* 0x000e220000000800 */
[----:B----4-:R-:W-:Y:S05]  /*5250*/  @!P1 BRA `(.L_x_106) ;  /* 0x0000000000289947 */ /* 0x010fea0003800000 */
[----:B------:R-:W4:Y:S02]  /*5260*/  LDC R13, c[0x0][0x64c] ;  /* 0x00019300ff0d7b82 */ /* 0x000f240000000800 */
[----:B----4-:R-:W-:-:S05]  /*5270*/  IADD3 R13, P1, R18, R13, RZ ;  /* 0x0000000d120d7210 */ /* 0x010fca0007f3e0ff */
[----:B------:R-:W-:-:S04]  /*5280*/  IMAD.X R15, RZ, RZ, R9, P1 ;  /* 0x000000ffff0f7224 */ /* 0x000fc800008e0609 */
[----:B------:R-:W-:-:S04]  /*5290*/  IMAD.WIDE.U32 R8, R15, R28, RZ ;  /* 0x0000001c0f087225 */ /* 0x000fc800078e00ff */
[----:B--2---:R-:W-:-:S04]  /*52a0*/  IMAD.WIDE.U32 R10, P1, R13, R29, R8 ;  /* 0x0000001d0d0a7225 */ /* 0x004fc80007820008 */
[----:B------:R-:W-:-:S04]  /*52b0*/  IMAD.WIDE.U32 R8, R13, R28, RZ ;  /* 0x0000001c0d087225 */ /* 0x000fc800078e00ff */
[----:B------:R-:W-:Y:S01]  /*52c0*/  IMAD.X R13, RZ, RZ, RZ, P1 ;  /* 0x000000ffff0d7224 */ /* 0x000fe200008e06ff */
[----:B------:R-:W-:Y:S01]  /*52d0*/  IADD3 RZ, P1, R9, R10, RZ ;  /* 0x0000000a09ff7210 */ /* 0x000fe20007f3e0ff */
[----:B------:R-:W-:-:S04]  /*52e0*/  IMAD.MOV.U32 R12, RZ, RZ, R11 ;  /* 0x000000ffff0c7224 */ /* 0x000fc800078e000b */
[----:B------:R-:W-:-:S08]  /*52f0*/  IMAD.WIDE.U32.X R8, R15, R29, R12, P1 ;  /* 0x0000001d0f087225 */ /* 0x000fd000008e040c */
.L_x_106:
[----:B-1----:R-:W-:Y:S01]  /*5300*/  SHF.R.U64 R8, R8, R25, R9 ;  /* 0x0000001908087219 */ /* 0x002fe20000001209 */
[----:B0-----:R-:W-:Y:S01]  /*5310*/  VIADD R13, R20, 0xffffffff ;  /* 0xffffffff140d7836 */ /* 0x001fe20000000000 */
[----:B------:R-:W-:Y:S01]  /*5320*/  LOP3.LUT R11, R14, R23, RZ, 0xc0, !PT ;  /* 0x000000170e0b7212 */ /* 0x000fe200078ec0ff */
[----:B------:R-:W-:Y:S02]  /*5330*/  IMAD.MOV R17, RZ, RZ, -R17 ;  /* 0x000000ffff117224 */ /* 0x000fe400078e0a11 */
[----:B------:R-:W-:Y:S02]  /*5340*/  IMAD.MOV R9, RZ, RZ, -R8 ;  /* 0x000000ffff097224 */ /* 0x000fe400078e0a08 */
[----:B------:R-:W-:Y:S01]  /*5350*/  IMAD R24, R24, R8, R11 ;  /* 0x0000000818187224 */ /* 0x000fe200078e020b */
[----:B------:R-:W-:Y:S01]  /*5360*/  LOP3.LUT R11, R16, R13, RZ, 0xc0, !PT ;  /* 0x0000000d100b7212 */ /* 0x000fe200078ec0ff */
[----:B--2---:R-:W-:Y:S02]  /*5370*/  @P4 IMAD R21, R19, R17, R22 ;  /* 0x0000001113154224 */ /* 0x004fe400078e0216 */
[----:B---3--:R-:W-:-:S02]  /*5380*/  IMAD R8, R9, R27, R18 ;  /* 0x0000001b09087224 */ /* 0x008fc400078e0212 */
[----:B------:R-:W-:Y:S02]  /*5390*/  IMAD R24, R24, R30, R21 ;  /* 0x0000001e18187224 */ /* 0x000fe400078e0215 */
[----:B------:R-:W-:Y:S02]  /*53a0*/  IMAD R9, R8, R20, R11 ;  /* 0x0000001408097224 */ /* 0x000fe400078e020b */
[----:B------:R-:W-:-:S03]  /*53b0*/  IMAD.MOV.U32 R10, RZ, RZ, 0x1 ;  /* 0x00000001ff0a7424 */ /* 0x000fc600078e00ff */
[----:B------:R-:W-:Y:S02]  /*53c0*/  SEL R12, R9, R24, !P4 ;  /* 0x00000018090c7207 */ /* 0x000fe40006000000 */
[----:B------:R-:W-:Y:S02]  /*53d0*/  PRMT R8, R10, 0x7610, R8 ;  /* 0x000076100a087816 */ /* 0x000fe40000000008 */
[----:B------:R-:W-:-:S07]  /*53e0*/  SEL R24, R24, R9, !P4 ;  /* 0x0000000918187207 */ /* 0x000fce0006000000 */
.L_x_104:
[----:B------:R-:W-:Y:S01]  /*53f0*/  LOP3.LUT P1, RZ, R8, 0xff, RZ, 0xc0, !PT ;  /* 0x000000ff08ff7812 */ /* 0x000fe2000782c0ff */
[----:B---3--:R-:W-:-:S12]  /*5400*/  IMAD.MOV.U32 R11, RZ, RZ, R24 ;  /* 0x000000ffff0b7224 */ /* 0x008fd800078e0018 */
[----:B------:R-:W-:Y:S05]  /*5410*/  @P1 BRA `(.L_x_107) ;  /* 0xffffffbc00401947 */ /* 0x000fea000383ffff */
[----:B------:R-:W-:Y:S05]  /*5420*/  EXIT ;  /* 0x000000000000794d */ /* 0x000fea0003800000 */
.L_x_7:
[----:B0-----:R-:W-:Y:S01]  /*5430*/  ULDC.64 UR4, c[0x0][0x650] ;  /* 0x0001940000047ab9 */ /* 0x001fe20000000a00 */
        /* <DEDUP_REMOVED lines=25> */
.L_x_109:
[----:B------:R-:W0:Y:S01]  /*55d0*/  LDC.64 R28, c[0x0][0x640] ;  /* 0x00019000ff1c7b82 */ /* 0x000e220000000a00 */
[-CC-:B------:R-:W-:Y:S01]  /*55e0*/  SHF.R.U64 R21, R14, R6.reuse, R15.reuse ;  /* 0x000000060e157219 */ /* 0x180fe2000000120f */
[----:B------:R-:W-:Y:S01]  /*55f0*/  IMAD.MOV.U32 R26, RZ, RZ, 0x1 ;  /* 0x00000001ff1a7424 */ /* 0x000fe200078e00ff */
[----:B------:R-:W-:Y:S02]  /*5600*/  SHF.R.U32.HI R6, RZ, R6, R15 ;  /* 0x00000006ff067219 */ /* 0x000fe4000001160f */
[----:B------:R-:W-:-:S03]  /*5610*/  IADD3 R13, P0, RZ, -R21, RZ ;  /* 0x80000015ff0d7210 */ /* 0x000fc60007f1e0ff */
[----:B------:R-:W1:Y:S02]  /*5620*/  LDC R12, c[0x0][0x618] ;  /* 0x00018600ff0c7b82 */ /* 0x000e640000000800 */
[----:B------:R-:W-:-:S04]  /*5630*/  IMAD.X R11, RZ, RZ, ~R6, P0 ;  /* 0x000000ffff0b7224 */ /* 0x000fc800000e0e06 */
[-C--:B------:R-:W-:Y:S02]  /*5640*/  IMAD R6, R11, R22.reuse, RZ ;  /* 0x000000160b067224 */ /* 0x080fe400078e02ff */
[----:B------:R-:W2:Y:S01]  /*5650*/  LDC R14, c[0x0][0x608] ;  /* 0x00018200ff0e7b82 */ /* 0x000ea20000000800 */
[----:B------:R-:W-:-:S04]  /*5660*/  IMAD.WIDE.U32 R10, R13, R22, R4 ;  /* 0x000000160d0a7225 */ /* 0x000fc800078e0004 */
[----:B------:R-:W-:-:S03]  /*5670*/  IMAD R13, R13, R23, R6 ;  /* 0x000000170d0d7224 */ /* 0x000fc600078e0206 */
[----:B------:R-:W3:Y:S01]  /*5680*/  LDC R27, c[0x0][0x658] ;  /* 0x00019600ff1b7b82 */ /* 0x000ee20000000800 */
[----:B------:R-:W-:Y:S01]  /*5690*/  IMAD.IADD R11, R11, 0x1, R13 ;  /* 0x000000010b0b7824 */ /* 0x000fe200078e020d */
[----:B0-----:R-:W-:-:S04]  /*56a0*/  ISETP.NE.U32.AND P0, PT, R28, RZ, PT ;  /* 0x000000ff1c00720c */ /* 0x001fc80003f05070 */
[----:B------:R-:W-:Y:S02]  /*56b0*/  ISETP.NE.AND.EX P0, PT, R29, RZ, PT, P0 ;  /* 0x000000ff1d00720c */ /* 0x000fe40003f05300 */
[----:B------:R-:W0:Y:S01]  /*56c0*/  LDC R18, c[0x0][0x600] ;  /* 0x00018000ff127b82 */ /* 0x000e220000000800 */
[-CC-:B-1----:R-:W-:Y:S01]  /*56d0*/  SHF.R.U64 R16, R10, R12.reuse, R11.reuse ;  /* 0x0000000c0a107219 */ /* 0x182fe2000000120b */
[----:B------:R-:W-:Y:S01]  /*56e0*/  IMAD.MOV.U32 R10, RZ, RZ, -0x1 ;  /* 0xffffffffff0a7424 */ /* 0x000fe200078e00ff */
[----:B------:R-:W-:-:S05]  /*56f0*/  SHF.R.U32.HI R11, RZ, R12, R11 ;  /* 0x0000000cff0b7219 */ /* 0x000fca000001160b */
[----:B------:R-:W1:Y:S01]  /*5700*/  LDC R22, c[0x0][0x648] ;  /* 0x00019200ff167b82 */ /* 0x000e620000000800 */
[-CC-:B--2---:R-:W-:Y:S02]  /*5710*/  SHF.R.U64 R23, R16, R14.reuse, R11.reuse ;  /* 0x0000000e10177219 */ /* 0x184fe4000000120b */
[----:B------:R-:W-:-:S05]  /*5720*/  SHF.R.U32.HI R6, RZ, R14, R11 ;  /* 0x0000000eff067219 */ /* 0x000fca000001160b */
[----:B------:R-:W2:Y:S01]  /*5730*/  LDC R24, c[0x0][0x638] ;  /* 0x00018e00ff187b82 */ /* 0x000ea20000000800 */
[-C--:B---3--:R-:W-:Y:S02]  /*5740*/  SHF.L.U32 R10, R10, R27.reuse, RZ ;  /* 0x0000001b0a0a7219 */ /* 0x088fe400000006ff */
[-CC-:B------:R-:W-:Y:S02]  /*5750*/  SHF.R.U64 R25, R23, R27.reuse, R6.reuse ;  /* 0x0000001b17197219 */ /* 0x180fe40000001206 */
[----:B------:R-:W-:Y:S02]  /*5760*/  LOP3.LUT R30, RZ, R10, RZ, 0x33, !PT ;  /* 0x0000000aff1e7212 */ /* 0x000fe400078e33ff */
[----:B------:R-:W-:Y:S01]  /*5770*/  SHF.R.U32.HI R11, RZ, R27, R6 ;  /* 0x0000001bff0b7219 */ /* 0x000fe20000011606 */
[----:B------:R-:W3:Y:S01]  /*5780*/  LDC R31, c[0x0][0x610] ;  /* 0x00018400ff1f7b82 */ /* 0x000ee20000000800 */
[----:B------:R-:W-:Y:S01]  /*5790*/  IMAD.MOV.U32 R10, RZ, RZ, R25 ;  /* 0x000000ffff0a7224 */ /* 0x000fe200078e0019 */
[----:B------:R-:W-:Y:S06]  /*57a0*/  @!P0 BRA `(.L_x_110) ;  /* 0x0000000000288947 */ /* 0x000fec0003800000 */
        /* <DEDUP_REMOVED lines=10> */
.L_x_110:
[----:B-1----:R-:W-:Y:S01]  /*5850*/  SHF.R.U64 R9, R10, R22, R11 ;  /* 0x000000160a097219 */ /* 0x002fe2000000120b */
[----:B0-----:R-:W-:Y:S01]  /*5860*/  VIADD R11, R18, 0xffffffff ;  /* 0xffffffff120b7836 */ /* 0x001fe20000000000 */
[----:B------:R-:W-:Y:S01]  /*5870*/  SHF.L.U32 R26, R26, R27, RZ ;  /* 0x0000001b1a1a7219 */ /* 0x000fe200000006ff */
[----:B------:R-:W-:Y:S01]  /*5880*/  @P4 IMAD R7, R17, R20, R8 ;  /* 0x0000001411074224 */ /* 0x000fe200078e0208 */
[----:B------:R-:W-:Y:S01]  /*5890*/  LOP3.LUT R6, R23, R30, RZ, 0xc0, !PT ;  /* 0x0000001e17067212 */ /* 0x000fe200078ec0ff */
[----:B------:R-:W-:-:S04]  /*58a0*/  IMAD.MOV R10, RZ, RZ, -R9 ;  /* 0x000000ffff0a7224 */ /* 0x000fc800078e0a09 */
[----:B------:R-:W-:Y:S01]  /*58b0*/  IMAD R8, R26, R9, R6 ;  /* 0x000000091a087224 */ /* 0x000fe200078e0206 */
[----:B------:R-:W-:Y:S01]  /*58c0*/  LOP3.LUT R9, R16, R11, RZ, 0xc0, !PT ;  /* 0x0000000b10097212 */ /* 0x000fe200078ec0ff */
[----:B--2---:R-:W-:Y:S02]  /*58d0*/  IMAD R6, R10, R24, R25 ;  /* 0x000000180a067224 */ /* 0x004fe400078e0219 */
[----:B---3--:R-:W-:Y:S02]  /*58e0*/  IMAD R7, R8, R31, R7 ;  /* 0x0000001f08077224 */ /* 0x008fe400078e0207 */
[----:B------:R-:W-:Y:S02]  /*58f0*/  IMAD R18, R6, R18, R9 ;  /* 0x0000001206127224 */ /* 0x000fe400078e0209 */
[----:B------:R-:W-:Y:S02]  /*5900*/  IMAD.MOV.U32 R8, RZ, RZ, 0x1 ;  /* 0x00000001ff087424 */ /* 0x000fe400078e00ff */
[----:B------:R-:W-:Y:S01]  /*5910*/  IMAD.MOV.U32 R16, RZ, RZ, R21 ;  /* 0x000000ffff107224 */ /* 0x000fe200078e0015 */
[----:B------:R-:W-:-:S02]  /*5920*/  SEL R13, R18, R7, !P4 ;  /* 0x00000007120d7207 */ /* 0x000fc40006000000 */
[----:B------:R-:W-:Y:S02]  /*5930*/  PRMT R6, R8, 0x7610, R6 ;  /* 0x0000761008067816 */ /* 0x000fe40000000006 */
[----:B------:R-:W-:-:S07]  /*5940*/  SEL R18, R7, R18, !P4 ;  /* 0x0000001207127207 */ /* 0x000fce0006000000 */
.L_x_108:
[----:B------:R-:W-:-:S08]  /*5950*/  NOP ;  /* 0x0000000000007918 */ /* 0x000fd00000000000 */
[----:B------:R-:W0:-:S00]  /*5960*/  USETMAXREG.DEALLOC.CTAPOOL 0x28 ;  /* 0x00000028000079c8 */ /* 0x000e0000080e0500 */
[----:B0-----:R-:W-:-:S13]  /*5970*/  ISETP.NE.AND P0, PT, R3, RZ, PT ;  /* 0x000000ff0300720c */ /* 0x001fda0003f05270 */
[----:B------:R-:W-:Y:S05]  /*5980*/  @P0 EXIT ;  /* 0x000000000000094d */ /* 0x000fea0003800000 */
[----:B------:R-:W-:Y:S01]  /*5990*/  LOP3.LUT P0, RZ, R6, 0xff, RZ, 0xc0, !PT ;  /* 0x000000ff06ff7812 */ /* 0x000fe2000780c0ff */
[----:B------:R-:W-:Y:S02]  /*59a0*/  IMAD.MOV.U32 R3, RZ, RZ, 0x1 ;  /* 0x00000001ff037424 */ /* 0x000fe400078e00ff */
[----:B------:R-:W-:-:S10]  /*59b0*/  IMAD.MOV.U32 R17, RZ, RZ, RZ ;  /* 0x000000ffff117224 */ /* 0x000fd400078e00ff */
[----:B------:R-:W-:Y:S05]  /*59c0*/  @!P0 BRA `(.L_x_111) ;  /* 0x0000000c00348947 */ /* 0x000fea0003800000 */
[----:B------:R-:W0:Y:S01]  /*59d0*/  LDC R3, c[0x0][0x28c] ;  /* 0x0000a300ff037b82 */ /* 0x000e220000000800 */
[----:B------:R-:W-:Y:S01]  /*59e0*/  ULDC UR5, c[0x0][0x658] ;  /* 0x0001960000057ab9 */ /* 0x000fe20000000800 */
[----:B------:R-:W-:Y:S01]  /*59f0*/  UMOV UR7, 0xffffffff ;  /* 0xffffffff00077882 */ /* 0x000fe20000000000 */
[----:B------:R-:W-:Y:S01]  /*5a00*/  ULDC UR6, c[0x0][0xc] ;  /* 0x0000030000067ab9 */ /* 0x000fe20000000800 */
[----:B------:R-:W-:Y:S01]  /*5a10*/  USHF.L.U32 UR8, UR7, UR5, URZ ;  /* 0x0000000507087299 */ /* 0x000fe2000800063f */
[----:B------:R-:W-:Y:S01]  /*5a20*/  BSSY B0, `(.L_x_111) ;  /* 0x00000c7000007945 */ /* 0x000fe20003800000 */
[----:B------:R-:W-:Y:S01]  /*5a30*/  UMOV UR9, 0x1 ;  /* 0x0000000100097882 */ /* 0x000fe20000000000 */
[----:B------:R-:W-:Y:S01]  /*5a40*/  ULDC UR7, c[0x0][0x10] ;  /* 0x0000040000077ab9 */ /* 0x000fe20000000800 */
[----:B------:R-:W1:Y:S01]  /*5a50*/  S2UR UR10, SR_CgaCtaId ;  /* 0x00000000000a79c3 */ /* 0x000e620000008800 */
[----:B------:R-:W-:Y:S01]  /*5a60*/  UIMAD.WIDE.U32 UR6, UR6, UR7, URZ ;  /* 0x00000007060672a5 */ /* 0x000fe2000f8e003f */
[----:B------:R-:W-:Y:S01]  /*5a70*/  IMAD.MOV.U32 R14, RZ, RZ, 0x1 ;  /* 0x00000001ff0e7424 */ /* 0x000fe200078e00ff */
[----:B------:R-:W-:Y:S01]  /*5a80*/  USHF.L.U32 UR18, UR9, UR5, URZ ;  /* 0x0000000509127299 */ /* 0x000fe2000800063f */
[----:B------:R-:W-:Y:S01]  /*5a90*/  LOP3.LUT R15, R2, 0x2, RZ, 0xfc, !PT ;  /* 0x00000002020f7812 */ /* 0x000fe200078efcff */
[----:B------:R-:W-:Y:S01]  /*5aa0*/  IMAD.MOV.U32 R17, RZ, RZ, RZ ;  /* 0x000000ffff117224 */ /* 0x000fe200078e00ff */
[----:B------:R-:W-:Y:S01]  /*5ab0*/  ULDC UR5, c[0x0][0x14] ;  /* 0x0000050000057ab9 */ /* 0x000fe20000000800 */
[----:B------:R-:W-:Y:S01]  /*5ac0*/  ULDC UR4, c[0x0][0x600] ;  /* 0x0001800000047ab9 */ /* 0x000fe20000000800 */
[----:B------:R-:W-:-:S02]  /*5ad0*/  UIMAD.WIDE.U32 UR22, UR6, UR5, URZ ;  /* 0x00000005061672a5 */ /* 0x000fc4000f8e003f */
[----:B------:R-:W-:Y:S02]  /*5ae0*/  UIMAD UR13, UR7, UR5, URZ ;  /* 0x00000005070d72a4 */ /* 0x000fe4000f8e023f */
[----:B------:R-:W-:Y:S02]  /*5af0*/  UIADD3 UR4, UR4, -0x1, URZ ;  /* 0xffffffff04047890 */ /* 0x000fe4000fffe03f */
[----:B------:R-:W-:Y:S01]  /*5b00*/  ULOP3.LUT UR17, URZ, UR8, URZ, 0x33, !UPT ;  /* 0x000000083f117292 */ /* 0x000fe2000f8e333f */
[----:B0-----:R-:W-:Y:S01]  /*5b10*/  VIADD R3, R3, 0x3f ;  /* 0x0000003f03037836 */ /* 0x001fe20000000000 */
[----:B------:R-:W-:Y:S01]  /*5b20*/  UIADD3 UR13, UR23, UR13, URZ ;  /* 0x0000000d170d7290 */ /* 0x000fe2000fffe03f */
[----:B------:R-:W-:-:S03]  /*5b30*/  ULDC.64 UR24, c[0x0][0x198] ;  /* 0x0000660000187ab9 */ /* 0x000fc60000000a00 */
[----:B------:R-:W-:Y:S01]  /*5b40*/  SHF.R.S32.HI R6, RZ, 0x1f, R3 ;  /* 0x0000001fff067819 */ /* 0x000fe20000011403 */
[----:B-1----:R-:W-:-:S03]  /*5b50*/  IMAD.U32 R11, RZ, RZ, UR10 ;  /* 0x0000000aff0b7e24 */ /* 0x002fc6000f8e00ff */
[----:B------:R-:W-:Y:S01]  /*5b60*/  LEA.HI R6, R6, R3, RZ, 0x6 ;  /* 0x0000000306067211 */ /* 0x000fe200078f30ff */
[----:B------:R-:W-:-:S03]  /*5b70*/  IMAD.MOV.U32 R3, RZ, RZ, 0x1 ;  /* 0x00000001ff037424 */ /* 0x000fc600078e00ff */
[----:B------:R-:W-:-:S05]  /*5b80*/  SHF.R.S32.HI R10, RZ, 0x6, R6 ;  /* 0x00000006ff0a7819 */ /* 0x000fca0000011406 */
[----:B------:R-:W-:-:S07]  /*5b90*/  VIADD R12, R10, 0x1 ;  /* 0x000000010a0c7836 */ /* 0x000fce0000000000 */
.L_x_122:
[----:B------:R-:W-:-:S03]  /*5ba0*/  UMOV UR5, 0xffffffff ;  /* 0xffffffff00057882 */ /* 0x000fc60000000000 */
[----:B------:R-:W-:Y:S05]  /*5bb0*/  BRA.DIV UR5, `(.L_x_112) ;  /* 0x0000000e05847947 */ /* 0x000fea000b800000 */
[----:B------:R-:W-:-:S13]  /*5bc0*/  ELECT P0, URZ, PT ;  /* 0x00000000003f782f */ /* 0x000fda0003800000 */
.L_x_132:
[----:B------:R-:W0:Y:S01]  /*5bd0*/  LDC R6, c[0x0][0x28c] ;  /* 0x0000a300ff067b82 */ /* 0x000e220000000800 */
[----:B------:R-:W-:Y:S01]  /*5be0*/  BSSY B1, `(.L_x_113) ;  /* 0x000003a000017945 */ /* 0x000fe20003800000 */
[----:B0-----:R-:W-:-:S13]  /*5bf0*/  ISETP.LT.OR P0, PT, R6, 0x1, !P0 ;  /* 0x000000010600780c */ /* 0x001fda0004701670 */
[----:B------:R-:W-:Y:S05]  /*5c00*/  @P0 BRA `(.L_x_114) ;  /* 0x0000000000dc0947 */ /* 0x000fea0003800000 */
[----:B------:R-:W-:Y:S02]  /*5c10*/  IMAD R18, R18, 0x2, R11 ;  /* 0x0000000212127824 */ /* 0x000fe400078e020b */
[----:B------:R-:W-:Y:S02]  /*5c20*/  IMAD.SHL.U32 R20, R13, 0x40, RZ ;  /* 0x000000400d147824 */ /* 0x000fe400078e00ff */
[----:B------:R-:W-:Y:S02]  /*5c30*/  IMAD.MOV.U32 R22, RZ, RZ, RZ ;  /* 0x000000ffff167224 */ /* 0x000fe400078e00ff */
[----:B------:R-:W-:Y:S02]  /*5c40*/  IMAD.MOV.U32 R6, RZ, RZ, R12 ;  /* 0x000000ffff067224 */ /* 0x000fe400078e000c */
[----:B------:R-:W-:Y:S02]  /*5c50*/  IMAD.MOV.U32 R7, RZ, RZ, R3 ;  /* 0x000000ffff077224 */ /* 0x000fe400078e0003 */
[----:B------:R-:W-:-:S02]  /*5c60*/  IMAD.MOV.U32 R8, RZ, RZ, R17 ;  /* 0x000000ffff087224 */ /* 0x000fc400078e0011 */
[----:B------:R-:W-:-:S07]  /*5c70*/  IMAD.SHL.U32 R19, R18, 0x40, RZ ;  /* 0x0000004012137824 */ /* 0x000fce00078e00ff */
.L_x_117:
[----:B------:R-:W0:Y:S01]  /*5c80*/  S2UR UR5, SR_CgaCtaId ;  /* 0x00000000000579c3 */ /* 0x000e220000008800 */
[----:B------:R-:W-:Y:S02]  /*5c90*/  MOV R18, 0x400 ;  /* 0x0000040000127802 */ /* 0x000fe40000000f00 */
[----:B------:R-:W-:Y:S02]  /*5ca0*/  SHF.L.U32 R9, R7, 0x1f, RZ ;  /* 0x0000001f07097819 */ /* 0x000fe400000006ff */
[----:B------:R-:W-:-:S13]  /*5cb0*/  LOP3.LUT P1, RZ, R0, 0x7f, RZ, 0xc0, !PT ;  /* 0x0000007f00ff7812 */ /* 0x000fda000782c0ff */
[----:B------:R-:W1:Y:S01]  /*5cc0*/  @!P1 LDC R13, c[0x0][0x500] ;  /* 0x00014000ff0d9b82 */ /* 0x000e620000000800 */
[----:B0-----:R-:W-:-:S05]  /*5cd0*/  IMAD.U32 R11, RZ, RZ, UR5 ;  /* 0x00000005ff0b7e24 */ /* 0x001fca000f8e00ff */
[----:B------:R-:W-:-:S05]  /*5ce0*/  LEA R21, R11, R18, 0x18 ;  /* 0x000000120b157211 */ /* 0x000fca00078ec0ff */
[----:B------:R-:W-:-:S04]  /*5cf0*/  IMAD R18, R8, 0x8, R21 ;  /* 0x0000000808127824 */ /* 0x000fc800078e0215 */
[----:B------:R-:W0:Y:S02]  /*5d00*/  SYNCS.PHASECHK.TRANS64.TRYWAIT P0, [R18+URZ+0x18], R9 ;  /* 0x00001809120075a7 */ /* 0x000e24000800017f */
[----:B01----:R-:W-:Y:S05]  /*5d10*/  @!P0 BRA `(.L_x_115) ;  /* 0x0000000c004c8947 */ /* 0x003fea0003800000 */
.L_x_133:
[----:B0-----:R-:W-:Y:S01]  /*5d20*/  PRMT R9, R15, 0x9910, RZ ;  /* 0x000099100f097816 */ /* 0x001fe200000000ff */
[----:B------:R0:W-:Y:S03]  /*5d30*/  @!P1 SYNCS.ARRIVE.TRANS64 RZ, [R18+URZ], R13 ;  /* 0x0000000d12ff99a7 */ /* 0x0001e6000800003f */
[----:B------:R-:W-:-:S13]  /*5d40*/  ISETP.NE.AND P0, PT, R9, 0x2, PT ;  /* 0x000000020900780c */ /* 0x000fda0003f05270 */
[----:B0-----:R-:W-:Y:S05]  /*5d50*/  @P0 BRA `(.L_x_116) ;  /* 0x0000000000040947 */ /* 0x001fea0003800000 */
[----:B------:R-:W-:Y:S01]  /*5d60*/  BPT.TRAP 0x1 ;  /* 0x000000040000795c */ /* 0x000fe20000300000 */
.L_x_116:
[----:B------:R-:W-:Y:S01]  /*5d70*/  IMAD R9, R8, 0x2, R11 ;  /* 0x0000000208097824 */ /* 0x000fe200078e020b */
[----:B------:R-:W-:Y:S01]  /*5d80*/  R2UR UR9, R18 ;  /* 0x00000000120972ca */ /* 0x000fe200000e0000 */
[----:B------:R-:W-:Y:S01]  /*5d90*/  VIADD R6, R6, 0xffffffff ;  /* 0xffffffff06067836 */ /* 0x000fe20000000000 */
[----:B------:R-:W-:Y:S01]  /*5da0*/  UIADD3 UR6, UP0, UR24, 0xf0, URZ ;  /* 0x000000f018067890 */ /* 0x000fe2000ff1e03f */
[--C-:B------:R-:W-:Y:S01]  /*5db0*/  IMAD.U32 R9, R9, 0x1000, R21.reuse ;  /* 0x0000100009097824 */ /* 0x100fe200078e0015 */
[----:B------:R-:W-:Y:S01]  /*5dc0*/  R2UR UR11, R19 ;  /* 0x00000000130b72ca */ /* 0x000fe200000e0000 */
[----:B------:R-:W-:Y:S01]  /*5dd0*/  IMAD R21, R8, 0x1000, R21 ;  /* 0x0000100008157824 */ /* 0x000fe200078e0215 */
[----:B------:R-:W-:Y:S01]  /*5de0*/  R2UR UR10, R22 ;  /* 0x00000000160a72ca */ /* 0x000fe200000e0000 */
[----:B------:R-:W-:Y:S01]  /*5df0*/  UIADD3 UR26, UP1, UR24, 0x1f0, URZ ;  /* 0x000001f0181a7890 */ /* 0x000fe2000ff3e03f */
[----:B------:R-:W-:Y:S01]  /*5e00*/  R2UR UR5, R9 ;  /* 0x00000000090572ca */ /* 0x000fe200000e0000 */
[----:B------:R-:W-:Y:S01]  /*5e10*/  UIADD3.X UR7, URZ, UR25, URZ, UP0, !UPT ;  /* 0x000000193f077290 */ /* 0x000fe200087fe43f */
[----:B------:R-:W-:Y:S01]  /*5e20*/  R2UR UR8, R21 ;  /* 0x00000000150872ca */ /* 0x000fe200000e0000 */
[----:B------:R-:W-:Y:S01]  /*5e30*/  VIADD R8, R8, 0x1 ;  /* 0x0000000108087836 */ /* 0x000fe20000000000 */
[----:B------:R-:W-:Y:S01]  /*5e40*/  R2UR UR12, R16 ;  /* 0x00000000100c72ca */ /* 0x000fe200000e0000 */
[----:B------:R-:W-:Y:S01]  /*5e50*/  UIADD3.X UR27, URZ, UR25, URZ, UP1, !UPT ;  /* 0x000000193f1b7290 */ /* 0x000fe20008ffe43f */
[----:B------:R-:W-:Y:S01]  /*5e60*/  R2UR UR19, R20 ;  /* 0x00000000141372ca */ /* 0x000fe200000e0000 */
[----:B------:R-:W-:Y:S01]  /*5e70*/  UMOV UR20, 0x30000 ;  /* 0x0003000000147882 */ /* 0x000fe20000000000 */
[----:B------:R-:W-:Y:S01]  /*5e80*/  ISETP.GT.AND P1, PT, R6, 0x1, PT ;  /* 0x000000010600780c */ /* 0x000fe20003f24270 */
[----:B------:R-:W-:Y:S01]  /*5e90*/  UMOV UR14, 0x0 ;  /* 0x00000000000e7882 */ /* 0x000fe20000000000 */
[----:B------:R-:W-:Y:S01]  /*5ea0*/  UMOV UR15, 0x10000000 ;  /* 0x10000000000f7882 */ /* 0x000fe20000000000 */
[----:B------:R-:W-:Y:S01]  /*5eb0*/  ISETP.NE.AND P0, PT, R8, 0x3, PT ;  /* 0x000000030800780c */ /* 0x000fe20003f05270 */
[----:B------:R-:W-:Y:S01]  /*5ec0*/  VIADD R22, R22, 0x40 ;  /* 0x0000004016167836 */ /* 0x000fe20000000000 */
[----:B------:R-:W-:-:S02]  /*5ed0*/  UIADD3 UR5, UR5, 0x100, URZ ;  /* 0x0000010005057890 */ /* 0x000fc4000fffe03f */
[----:B------:R-:W-:Y:S01]  /*5ee0*/  UIADD3 UR16, UR8, 0x6100, URZ ;  /* 0x0000610008107890 */ /* 0x000fe2000fffe03f */
[----:B------:R-:W-:Y:S02]  /*5ef0*/  SEL R18, RZ, 0x1, P0 ;  /* 0x00000001ff127807 */ /* 0x000fe40000000000 */
[----:B------:R-:W-:Y:S02]  /*5f00*/  SEL R8, R8, RZ, P0 ;  /* 0x000000ff08087207 */ /* 0x000fe40000000000 */
[----:B------:R-:W-:Y:S01]  /*5f10*/  UMOV UR8, UR5 ;  /* 0x0000000500087c82 */ /* 0x000fe20008000000 */
[----:B------:R-:W-:Y:S01]  /*5f20*/  LOP3.LUT R7, R7, R18, RZ, 0x3c, !PT ;  /* 0x0000001207077212 */ /* 0x000fe200078e3cff */
[----:B------:R0:W-:Y:S02]  /*5f30*/  UTMALDG.3D.MULTICAST [UR8], [UR6], UR20, desc[UR14] ;  /* 0x00000e08060073b4 */ /* 0x0001e40008011814 */
[----:B0-----:R-:W-:Y:S01]  /*5f40*/  UMOV UR8, UR16 ;  /* 0x0000001000087c82 */ /* 0x001fe20008000000 */
[----:B------:R-:W-:-:S02]  /*5f50*/  UMOV UR11, UR19 ;  /* 0x00000013000b7c82 */ /* 0x000fc40008000000 */
[----:B------:R0:W-:Y:S02]  /*5f60*/  UTMALDG.3D [UR8], [UR26], desc[UR14] ;  /* 0x00000e081a0075b4 */ /* 0x0001e40008011000 */
[----:B0-----:R-:W-:Y:S05]  /*5f70*/  @P1 BRA `(.L_x_117) ;  /* 0xfffffffc00401947 */ /* 0x001fea000383ffff */
.L_x_114:
[----:B------:R-:W-:Y:S05]  /*5f80*/  BSYNC B1 ;  /* 0x0000000000017941 */ /* 0x000fea0003800000 */
.L_x_113:
[----:B------:R-:W-:Y:S01]  /*5f90*/  LOP3.LUT P1, RZ, R14, 0xff, RZ, 0xc0, !PT ;  /* 0x000000ff0eff7812 */ /* 0x000fe2000782c0ff */
[C---:B------:R-:W-:Y:S01]  /*5fa0*/  IMAD.IADD R17, R10.reuse, 0x1, R17 ;  /* 0x000000010a117824 */ /* 0x040fe200078e0211 */
[----:B------:R-:W-:Y:S01]  /*5fb0*/  ULDC.64 UR6, c[0x0][0x650] ;  /* 0x0001940000067ab9 */ /* 0x000fe20000000a00 */
[C---:B------:R-:W-:Y:S01]  /*5fc0*/  ISETP.GE.U32.AND P2, PT, R10.reuse, 0x3, PT ;  /* 0x000000030a00780c */ /* 0x040fe20003f46070 */
[----:B------:R-:W-:Y:S01]  /*5fd0*/  BSSY B1, `(.L_x_118) ;  /* 0x0000069000017945 */ /* 0x000fe20003800000 */
[----:B------:R-:W-:Y:S01]  /*5fe0*/  IMAD.MOV.U32 R18, RZ, RZ, -0x1 ;  /* 0xffffffffff127424 */ /* 0x000fe200078e00ff */
[----:B------:R-:W-:Y:S01]  /*5ff0*/  ISETP.GT.U32.AND P0, PT, R17, 0x2, PT ;  /* 0x000000021100780c */ /* 0x000fe20003f04070 */
[----:B------:R-:W-:Y:S01]  /*6000*/  IMAD.MOV.U32 R13, RZ, RZ, -0x1 ;  /* 0xffffffffff0d7424 */ /* 0x000fe200078e00ff */
[----:B------:R-:W-:Y:S01]  /*6010*/  PRMT R14, RZ, 0x7610, R14 ;  /* 0x00007610ff0e7816 */ /* 0x000fe2000000000e */
[----:B------:R-:W-:Y:S01]  /*6020*/  IMAD.MOV.U32 R16, RZ, RZ, -0x1 ;  /* 0xffffffffff107424 */ /* 0x000fe200078e00ff */
[----:B------:R-:W-:-:S03]  /*6030*/  ISETP.LT.U32.AND P0, PT, R10, 0x3, P0 ;  /* 0x000000030a00780c */ /* 0x000fc60000701070 */
[----:B------:R-:W0:Y:S01]  /*6040*/  @P1 S2R R11, SR_CgaCtaId ;  /* 0x00000000000b1919 */ /* 0x000e220000008800 */
[----:B------:R-:W-:-:S04]  /*6050*/  @P1 MOV R6, 0x400 ;  /* 0x0000040000061802 */ /* 0x000fc80000000f00 */
[----:B0-----:R-:W-:Y:S01]  /*6060*/  @P1 LEA R8, R11, R6, 0x18 ;  /* 0x000000060b081211 */ /* 0x001fe200078ec0ff */
[----:B------:R-:W-:Y:S01]  /*6070*/  IMAD.WIDE.U32 R6, R17, -0x55555555, RZ ;  /* 0xaaaaaaab11067825 */ /* 0x000fe200078e00ff */
[----:B------:R-:W-:Y:S02]  /*6080*/  SEL R6, RZ, 0x1, !P0 ;  /* 0x00000001ff067807 */ /* 0x000fe40004000000 */
[----:B------:R0:W-:Y:S01]  /*6090*/  @P1 SYNCS.ARRIVE.TRANS64.A1T0 RZ, [R8+URZ+0x48], RZ ;  /* 0x000048ff08ff19a7 */ /* 0x0001e2000810003f */
[----:B------:R-:W-:Y:S02]  /*60a0*/  IADD3 R4, P1, R4, UR22, RZ ;  /* 0x0000001604047c10 */ /* 0x000fe4000ff3e0ff */
[----:B------:R-:W-:Y:S02]  /*60b0*/  LOP3.LUT R3, R3, R6, RZ, 0x3c, !PT ;  /* 0x0000000603037212 */ /* 0x000fe400078e3cff */
[----:B------:R-:W-:Y:S02]  /*60c0*/  IADD3.X R5, R5, UR13, RZ, P1, !PT ;  /* 0x0000000d05057c10 */ /* 0x000fe40008ffe4ff */
[----:B------:R-:W-:-:S02]  /*60d0*/  ISETP.GE.U32.AND P0, PT, R4, UR6, PT ;  /* 0x0000000604007c0c */ /* 0x000fc4000bf06070 */
[----:B0-----:R-:W-:Y:S02]  /*60e0*/  SHF.R.U32.HI R8, RZ, 0x1, R7 ;  /* 0x00000001ff087819 */ /* 0x001fe40000011607 */
[----:B------:R-:W-:Y:S02]  /*60f0*/  ISETP.GE.U32.AND.EX P0, PT, R5, UR7, PT, P0 ;  /* 0x0000000705007c0c */ /* 0x000fe4000bf06100 */
[----:B------:R-:W-:Y:S01]  /*6100*/  @P2 LOP3.LUT R3, R3, 0x1, R8, 0x78, !PT ;  /* 0x0000000103032812 */ /* 0x000fe200078e7808 */
[----:B------:R-:W-:Y:S01]  /*6110*/  IMAD R17, R8, -0x3, R17 ;  /* 0xfffffffd08117824 */ /* 0x000fe200078e0211 */
[----:B------:R-:W-:-:S09]  /*6120*/  PRMT R6, RZ, 0x7610, R6 ;  /* 0x00007610ff067816 */ /* 0x000fd20000000006 */
[----:B------:R-:W-:Y:S05]  /*6130*/  @P0 BRA `(.L_x_119) ;  /* 0x0000000400480947 */ /* 0x000fea0003800000 */
[----:B------:R-:W0:Y:S01]  /*6140*/  S2R R18, SR_CTAID.X ;  /* 0x0000000000127919 */ /* 0x000e220000002500 */
[----:B------:R-:W-:Y:S01]  /*6150*/  ULDC.64 UR6, c[0x0][0x628] ;  /* 0x00018a0000067ab9 */ /* 0x000fe20000000a00 */
[----:B------:R-:W1:Y:S01]  /*6160*/  LDC R19, c[0x0][0x144] ;  /* 0x00005100ff137b82 */ /* 0x000e620000000800 */
[----:B------:R-:W-:Y:S01]  /*6170*/  ISETP.NE.U32.AND P0, PT, RZ, UR6, PT ;  /* 0x00000006ff007c0c */ /* 0x000fe2000bf05070 */
[----:B------:R-:W2:Y:S01]  /*6180*/  S2R R13, SR_CTAID.Y ;  /* 0x00000000000d7919 */ /* 0x000ea20000002600 */
[----:B------:R-:W-:Y:S01]  /*6190*/  ULDC UR8, c[0x0][0x630] ;  /* 0x00018c0000087ab9 */ /* 0x000fe20000000800 */
[----:B------:R-:W-:Y:S01]  /*61a0*/  ULDC UR9, c[0x0][0x150] ;  /* 0x0000540000097ab9 */ /* 0x000fe20000000800 */
[----:B------:R-:W-:Y:S01]  /*61b0*/  ISETP.NE.AND.EX P0, PT, RZ, UR7, PT, P0 ;  /* 0x00000007ff007c0c */ /* 0x000fe2000bf05300 */
[----:B------:R-:W-:Y:S02]  /*61c0*/  IMAD.MOV.U32 R6, RZ, RZ, R4 ;  /* 0x000000ffff067224 */ /* 0x000fe400078e0004 */
[----:B------:R-:W-:Y:S01]  /*61d0*/  IMAD.MOV.U32 R7, RZ, RZ, R5 ;  /* 0x000000ffff077224 */ /* 0x000fe200078e0005 */
[----:B0-----:R-:W-:-:S09]  /*61e0*/  I2FP.F32.U32 R20, R18 ;  /* 0x0000001200147245 */ /* 0x001fd20000201000 */
[----:B------:R-:W-:Y:S05]  /*61f0*/  @!P0 BRA `(.L_x_120) ;  /* 0x0000000000288947 */ /* 0x000fea0003800000 */
[----:B------:R-:W-:Y:S02]  /*6200*/  ULDC UR5, c[0x0][0x634] ;  /* 0x00018d0000057ab9 */ /* 0x000fe40000000800 */
[----:B------:R-:W-:-:S05]  /*6210*/  IADD3 R7, P0, R4, UR5, RZ ;  /* 0x0000000504077c10 */ /* 0x000fca000ff1e0ff */
[----:B------:R-:W-:-:S04]  /*6220*/  IMAD.X R21, RZ, RZ, R5, P0 ;  /* 0x000000ffff157224 */ /* 0x000fc800000e0605 */
[----:B------:R-:W-:-:S04]  /*6230*/  IMAD.WIDE.U32 R8, R21, UR6, RZ ;  /* 0x0000000615087c25 */ /* 0x000fc8000f8e00ff */
[----:B------:R-:W-:-:S04]  /*6240*/  IMAD.WIDE.U32 R8, P0, R7, UR7, R8 ;  /* 0x0000000707087c25 */ /* 0x000fc8000f800008 */
[----:B------:R-:W-:-:S04]  /*6250*/  IMAD.WIDE.U32 R6, R7, UR6, RZ ;  /* 0x0000000607067c25 */ /* 0x000fc8000f8e00ff */
[----:B------:R-:W-:Y:S01]  /*6260*/  IMAD.MOV.U32 R6, RZ, RZ, R9 ;  /* 0x000000ffff067224 */ /* 0x000fe200078e0009 */
[----:B------:R-:W-:Y:S01]  /*6270*/  IADD3 RZ, P1, R7, R8, RZ ;  /* 0x0000000807ff7210 */ /* 0x000fe20007f3e0ff */
[----:B------:R-:W-:-:S04]  /*6280*/  IMAD.X R7, RZ, RZ, RZ, P0 ;  /* 0x000000ffff077224 */ /* 0x000fc800000e06ff */
[----:B------:R-:W-:-:S08]  /*6290*/  IMAD.WIDE.U32.X R6, R21, UR7, R6, P1 ;  /* 0x0000000715067c25 */ /* 0x000fd000088e0406 */
.L_x_120:
[----:B------:R-:W-:Y:S01]  /*62a0*/  FMUL R20, R20, UR9 ;  /* 0x0000000914147c20 */ /* 0x000fe20008400000 */
[--C-:B------:R-:W-:Y:S01]  /*62b0*/  SHF.R.U64 R16, R6, UR8, R7.reuse ;  /* 0x0000000806107c19 */ /* 0x100fe20008001207 */
[----:B------:R-:W-:Y:S01]  /*62c0*/  ULDC.64 UR6, c[0x0][0x620] ;  /* 0x0001880000067ab9 */ /* 0x000fe20000000a00 */
[----:B------:R-:W-:Y:S01]  /*62d0*/  SHF.R.U32.HI R6, RZ, UR8, R7 ;  /* 0x00000008ff067c19 */ /* 0x000fe20008011607 */
[----:B------:R-:W-:Y:S01]  /*62e0*/  ULDC.64 UR8, c[0x0][0x640] ;  /* 0x0001900000087ab9 */ /* 0x000fe20000000a00 */
[----:B------:R-:W-:Y:S01]  /*62f0*/  IADD3 R7, P0, RZ, -R16, RZ ;  /* 0x80000010ff077210 */ /* 0x000fe20007f1e0ff */
[----:B------:R-:W0:Y:S01]  /*6300*/  F2I.U32.TRUNC.NTZ R20, R20 ;  /* 0x0000001400147305 */ /* 0x000e22000020f000 */
[----:B------:R-:W3:Y:S01]  /*6310*/  LDC R22, c[0x0][0x148] ;  /* 0x00005200ff167b82 */ /* 0x000ee20000000800 */
[----:B------:R-:W-:Y:S02]  /*6320*/  ULDC UR5, c[0x0][0x618] ;  /* 0x0001860000057ab9 */ /* 0x000fe40000000800 */
[----:B------:R-:W-:Y:S01]  /*6330*/  IMAD.X R6, RZ, RZ, ~R6, P0 ;  /* 0x000000ffff067224 */ /* 0x000fe200000e0e06 */
[----:B------:R-:W-:-:S03]  /*6340*/  ISETP.NE.U32.AND P0, PT, RZ, UR8, PT ;  /* 0x00000008ff007c0c */ /* 0x000fc6000bf05070 */
[----:B------:R-:W-:Y:S01]  /*6350*/  IMAD R6, R6, UR6, RZ ;  /* 0x0000000606067c24 */ /* 0x000fe2000f8e02ff */
[----:B------:R-:W-:-:S03]  /*6360*/  ISETP.NE.AND.EX P0, PT, RZ, UR9, PT, P0 ;  /* 0x00000009ff007c0c */ /* 0x000fc6000bf05300 */
[C---:B------:R-:W-:Y:S02]  /*6370*/  IMAD R9, R7.reuse, UR7, R6 ;  /* 0x0000000707097c24 */ /* 0x040fe4000f8e0206 */
[----:B------:R-:W-:Y:S01]  /*6380*/  IMAD.WIDE.U32 R6, R7, UR6, R4 ;  /* 0x0000000607067c25 */ /* 0x000fe2000f8e0004 */
[----:B------:R-:W-:-:S03]  /*6390*/  ULDC UR6, c[0x0][0x154] ;  /* 0x0000550000067ab9 */ /* 0x000fc60000000800 */
[----:B0-----:R-:W-:Y:S02]  /*63a0*/  IMAD.MOV R8, RZ, RZ, -R20 ;  /* 0x000000ffff087224 */ /* 0x001fe400078e0a14 */
[----:B------:R-:W-:Y:S02]  /*63b0*/  IMAD.IADD R7, R7, 0x1, R9 ;  /* 0x0000000107077824 */ /* 0x000fe400078e0209 */
[----:B-1----:R-:W-:Y:S01]  /*63c0*/  IMAD R18, R19, R8, R18 ;  /* 0x0000000813127224 */ /* 0x002fe200078e0212 */
[----:B--2---:R-:W-:Y:S02]  /*63d0*/  I2FP.F32.U32 R8, R13 ;  /* 0x0000000d00087245 */ /* 0x004fe40000201000 */
[--C-:B------:R-:W-:Y:S02]  /*63e0*/  SHF.R.U64 R19, R6, UR5, R7.reuse ;  /* 0x0000000506137c19 */ /* 0x100fe40008001207 */
[----:B------:R-:W-:Y:S01]  /*63f0*/  SHF.R.U32.HI R6, RZ, UR5, R7 ;  /* 0x00000005ff067c19 */ /* 0x000fe20008011607 */
[----:B------:R-:W-:Y:S01]  /*6400*/  FMUL R8, R8, UR6 ;  /* 0x0000000608087c20 */ /* 0x000fe20008400000 */
[----:B------:R-:W-:-:S02]  /*6410*/  ULDC UR5, c[0x0][0x608] ;  /* 0x0001820000057ab9 */ /* 0x000fc40000000800 */
[--C-:B------:R-:W-:Y:S01]  /*6420*/  SHF.R.U64 R21, R19, UR5, R6.reuse ;  /* 0x0000000513157c19 */ /* 0x100fe20008001206 */
[----:B------:R0:W1:Y:S01]  /*6430*/  F2I.U32.TRUNC.NTZ R24, R8 ;  /* 0x0000000800187305 */ /* 0x000062000020f000 */
[----:B------:R-:W-:Y:S01]  /*6440*/  SHF.R.U32.HI R6, RZ, UR5, R6 ;  /* 0x00000005ff067c19 */ /* 0x000fe20008011606 */
[----:B------:R-:W-:-:S03]  /*6450*/  ULDC UR5, c[0x0][0x658] ;  /* 0x0001960000057ab9 */ /* 0x000fc60000000800 */
[--C-:B------:R-:W-:Y:S02]  /*6460*/  SHF.R.U64 R20, R21, UR5, R6.reuse ;  /* 0x0000000515147c19 */ /* 0x100fe40008001206 */
[----:B------:R-:W-:-:S03]  /*6470*/  SHF.R.U32.HI R23, RZ, UR5, R6 ;  /* 0x00000005ff177c19 */ /* 0x000fc60008011606 */
[----:B------:R-:W-:Y:S02]  /*6480*/  IMAD.MOV.U32 R6, RZ, RZ, R20 ;  /* 0x000000ffff067224 */ /* 0x000fe400078e0014 */
[----:B------:R-:W-:Y:S01]  /*6490*/  IMAD.MOV.U32 R7, RZ, RZ, R23 ;  /* 0x000000ffff077224 */ /* 0x000fe200078e0017 */
[----:B0-----:R-:W-:Y:S06]  /*64a0*/  @!P0 BRA `(.L_x_121) ;  /* 0x0000000000288947 */ /* 0x001fec0003800000 */
        /* <DEDUP_REMOVED lines=10> */
.L_x_121:
[----:B------:R-:W-:Y:S01]  /*6550*/  ULDC UR5, c[0x0][0x648] ;  /* 0x0001920000057ab9 */ /* 0x000fe20000000800 */
[----:B------:R-:W-:Y:S01]  /*6560*/  LOP3.LUT R21, R21, UR17, RZ, 0xc0, !PT ;  /* 0x0000001115157c12 */ /* 0x000fe2000f8ec0ff */
[----:B-1----:R-:W-:Y:S01]  /*6570*/  IMAD.MOV R24, RZ, RZ, -R24 ;  /* 0x000000ffff187224 */ /* 0x002fe200078e0a18 */
[----:B------:R-:W-:Y:S01]  /*6580*/  SHF.R.U64 R6, R6, UR5, R7 ;  /* 0x0000000506067c19 */ /* 0x000fe20008001207 */
[----:B------:R-:W-:Y:S01]  /*6590*/  ULDC UR5, c[0x0][0x638] ;  /* 0x00018e0000057ab9 */ /* 0x000fe20000000800 */
[----:B------:R-:W-:Y:S01]  /*65a0*/  LOP3.LUT R19, R19, UR4, RZ, 0xc0, !PT ;  /* 0x0000000413137c12 */ /* 0x000fe2000f8ec0ff */
[----:B---3--:R-:W-:Y:S01]  /*65b0*/  @P4 IMAD R18, R22, R24, R13 ;  /* 0x0000001816124224 */ /* 0x008fe200078e020d */
[----:B------:R-:W-:Y:S01]  /*65c0*/  ULDC UR6, c[0x0][0x610] ;  /* 0x0001840000067ab9 */ /* 0x000fe20000000800 */
[----:B------:R-:W-:Y:S02]  /*65d0*/  IMAD.MOV R7, RZ, RZ, -R6 ;  /* 0x000000ffff077224 */ /* 0x000fe400078e0a06 */
[----:B------:R-:W-:-:S02]  /*65e0*/  IMAD R21, R6, UR18, R21 ;  /* 0x0000001206157c24 */ /* 0x000fc4000f8e0215 */
[----:B------:R-:W-:Y:S01]  /*65f0*/  IMAD R20, R7, UR5, R20 ;  /* 0x0000000507147c24 */ /* 0x000fe2000f8e0214 */
[----:B------:R-:W-:Y:S01]  /*6600*/  ULDC UR5, c[0x0][0x600] ;  /* 0x0001800000057ab9 */ /* 0x000fe20000000800 */
[----:B------:R-:W-:Y:S02]  /*6610*/  IMAD R18, R21, UR6, R18 ;  /* 0x0000000615127c24 */ /* 0x000fe4000f8e0212 */
[----:B------:R-:W-:Y:S02]  /*6620*/  IMAD R7, R20, UR5, R19 ;  /* 0x0000000514077c24 */ /* 0x000fe4000f8e0213 */
[----:B------:R-:W-:-:S03]  /*6630*/  IMAD.MOV.U32 R6, RZ, RZ, 0x1 ;  /* 0x00000001ff067424 */ /* 0x000fc600078e00ff */
[----:B------:R-:W-:Y:S02]  /*6640*/  SEL R13, R7, R18, !P4 ;  /* 0x00000012070d7207 */ /* 0x000fe40006000000 */
[----:B------:R-:W-:-:S07]  /*6650*/  SEL R18, R18, R7, !P4 ;  /* 0x0000000712127207 */ /* 0x000fce0006000000 */
.L_x_119:
[----:B------:R-:W-:Y:S05]  /*6660*/  BSYNC B1 ;  /* 0x0000000000017941 */ /* 0x000fea0003800000 */
.L_x_118:
[----:B------:R-:W-:-:S13]  /*6670*/  LOP3.LUT P0, RZ, R6, 0xff, RZ, 0xc0, !PT ;  /* 0x000000ff06ff7812 */ /* 0x000fda000780c0ff */
[----:B------:R-:W-:Y:S05]  /*6680*/  @P0 BRA `(.L_x_122) ;  /* 0xfffffff400440947 */ /* 0x000fea000383ffff */
[----:B------:R-:W-:Y:S05]  /*6690*/  BSYNC B0 ;  /* 0x0000000000007941 */ /* 0x000fea0003800000 */
.L_x_111:
[----:B------:R-:W-:-:S03]  /*66a0*/  UMOV UR5, 0xffffffff ;  /* 0xffffffff00057882 */ /* 0x000fc60000000000 */
[----:B------:R-:W-:Y:S05]  /*66b0*/  BRA.DIV UR5, `(.L_x_123) ;  /* 0x0000000205f87947 */ /* 0x000fea000b800000 */
[----:B------:R-:W-:-:S13]  /*66c0*/  ELECT P0, URZ, PT ;  /* 0x00000000003f782f */ /* 0x000fda0003800000 */
.L_x_136:
[----:B------:R-:W-:Y:S04]  /*66d0*/  BSSY B0, `(.L_x_124) ;  /* 0x0000022000007945 */ /* 0x000fe80003800000 */
[----:B------:R-:W-:Y:S05]  /*66e0*/  @!P0 BRA `(.L_x_125) ;  /* 0x0000000000808947 */ /* 0x000fea0003800000 */
[----:B------:R-:W-:-:S04]  /*66f0*/  LOP3.LUT R2, R2, 0x2, RZ, 0xfc, !PT ;  /* 0x0000000202027812 */ /* 0x000fc800078efcff */
[----:B------:R-:W-:-:S13]  /*6700*/  ISETP.NE.AND P0, PT, R2, 0x3, PT ;  /* 0x000000030200780c */ /* 0x000fda0003f05270 */
[----:B------:R-:W-:Y:S05]  /*6710*/  @!P0 BRA `(.L_x_126) ;  /* 0x0000000000048947 */ /* 0x000fea0003800000 */
[----:B------:R-:W-:Y:S01]  /*6720*/  BPT.TRAP 0x1 ;  /* 0x000000040000795c */ /* 0x000fe20000300000 */
.L_x_126:
[----:B------:R-:W0:Y:S01]  /*6730*/  S2R R5, SR_CgaCtaId ;  /* 0x0000000000057919 */ /* 0x000e220000008800 */
[----:B------:R-:W-:Y:S02]  /*6740*/  MOV R0, 0x400 ;  /* 0x0000040000007802 */ /* 0x000fe40000000f00 */
[----:B------:R-:W-:Y:S02]  /*6750*/  SHF.L.U32 R4, R3, 0x1f, RZ ;  /* 0x0000001f03047819 */ /* 0x000fe400000006ff */
[----:B0-----:R-:W-:-:S05]  /*6760*/  LEA R0, R5, R0, 0x18 ;  /* 0x0000000005007211 */ /* 0x001fca00078ec0ff */
[----:B------:R-:W-:-:S04]  /*6770*/  VIADD R0, R0, 0x18 ;  /* 0x0000001800007836 */ /* 0x000fc80000000000 */
[C---:B------:R-:W-:Y:S02]  /*6780*/  IMAD R7, R17.reuse, 0x8, R0 ;  /* 0x0000000811077824 */ /* 0x040fe400078e0200 */
[----:B------:R-:W-:Y:S02]  /*6790*/  VIADD R17, R17, 0x1 ;  /* 0x0000000111117836 */ /* 0x000fe40000000000 */
[----:B------:R-:W0:Y:S03]  /*67a0*/  SYNCS.PHASECHK.TRANS64.TRYWAIT P0, [R7+URZ], R4 ;  /* 0x00000004070075a7 */ /* 0x000e26000800017f */
[----:B------:R-:W-:-:S04]  /*67b0*/  ISETP.NE.AND P1, PT, R17, 0x3, PT ;  /* 0x000000031100780c */ /* 0x000fc80003f25270 */
[----:B------:R-:W-:Y:S02]  /*67c0*/  SEL R2, RZ, 0x1, P1 ;  /* 0x00000001ff027807 */ /* 0x000fe40000800000 */
[----:B------:R-:W-:Y:S02]  /*67d0*/  SEL R17, R17, RZ, P1 ;  /* 0x000000ff11117207 */ /* 0x000fe40000800000 */
[----:B------:R-:W-:-:S03]  /*67e0*/  LOP3.LUT R9, R3, R2, RZ, 0x3c, !PT ;  /* 0x0000000203097212 */ /* 0x000fc600078e3cff */
[----:B------:R-:W-:Y:S01]  /*67f0*/  IMAD R6, R17, 0x8, R0 ;  /* 0x0000000811067824 */ /* 0x000fe200078e0200 */
[----:B------:R-:W-:Y:S01]  /*6800*/  SHF.L.U32 R5, R9, 0x1f, RZ ;  /* 0x0000001f09057819 */ /* 0x000fe200000006ff */
[----:B0-----:R-:W-:Y:S06]  /*6810*/  @!P0 BRA `(.L_x_127) ;  /* 0x0000000000c08947 */ /* 0x001fec0003800000 */
.L_x_137:
[----:B------:R-:W1:Y:S01]  /*6820*/  SYNCS.PHASECHK.TRANS64.TRYWAIT P0, [R6+URZ], R5 ;  /* 0x00000005060075a7 */ /* 0x000e62000800017f */
[----:B------:R-:W-:-:S05]  /*6830*/  VIADD R2, R17, 0x1 ;  /* 0x0000000111027836 */ /* 0x000fca0000000000 */
[----:B------:R-:W-:-:S04]  /*6840*/  ISETP.NE.AND P1, PT, R2, 0x3, PT ;  /* 0x000000030200780c */ /* 0x000fc80003f25270 */
[----:B0-----:R-:W-:Y:S02]  /*6850*/  SEL R4, RZ, 0x1, P1 ;  /* 0x00000001ff047807 */ /* 0x001fe40000800000 */
[----:B------:R-:W-:Y:S02]  /*6860*/  SEL R3, R2, RZ, P1 ;  /* 0x000000ff02037207 */ /* 0x000fe40000800000 */
[----:B------:R-:W-:Y:S01]  /*6870*/  LOP3.LUT R4, R9, R4, RZ, 0x3c, !PT ;  /* 0x0000000409047212 */ /* 0x000fe200078e3cff */
[----:B-1----:R-:W-:Y:S06]  /*6880*/  @!P0 BRA `(.L_x_128) ;  /* 0x0000000000b88947 */ /* 0x002fec0003800000 */
.L_x_138:
[----:B------:R-:W-:Y:S01]  /*6890*/  IMAD R3, R3, 0x8, R0 ;  /* 0x0000000803037824 */ /* 0x000fe200078e0200 */
[----:B------:R-:W-:-:S07]  /*68a0*/  SHF.L.U32 R0, R4, 0x1f, RZ ;  /* 0x0000001f04007819 */ /* 0x000fce00000006ff */
.L_x_129:
[----:B-1----:R1:W2:Y:S02]  /*68b0*/  SYNCS.PHASECHK.TRANS64.TRYWAIT P0, [R3+URZ], R0 ;  /* 0x00000000030075a7 */ /* 0x0022a4000800017f */
[----:B--2---:R-:W-:Y:S05]  /*68c0*/  @!P0 NANOSLEEP.SYNCS 0x989680 ;  /* 0x009896800000895d */ /* 0x004fea0003900000 */
[----:B------:R-:W2:Y:S02]  /*68d0*/  @!P0 SYNCS.PHASECHK.TRANS64 P0, [R3+URZ], R0 ;  /* 0x00000000030085a7 */ /* 0x000ea4000800007f */
[----:B--2---:R-:W-:Y:S05]  /*68e0*/  @!P0 BRA `(.L_x_129) ;  /* 0xfffffffc00f08947 */ /* 0x004fea000383ffff */
.L_x_125:
[----:B------:R-:W-:Y:S05]  /*68f0*/  BSYNC B0 ;  /* 0x0000000000007941 */ /* 0x000fea0003800000 */
.L_x_124:
[----:B------:R-:W-:Y:S05]  /*6900*/  EXIT ;  /* 0x000000000000794d */ /* 0x000fea0003800000 */
.L_x_21:
[----:B-1----:R-:W-:-:S04]  /*6910*/  IMAD.U32 R9, RZ, RZ, UR6 ;  /* 0x00000006ff097e24 */ /* 0x002fc8000f8e00ff */
[----:B------:R1:W4:Y:S03]  /*6920*/  SYNCS.PHASECHK.TRANS64.TRYWAIT P1, [R9+URZ], R8 ;  /* 0x00000008090075a7 */ /* 0x000326000802017f */
[----:B----4-:R-:W-:Y:S05]  /*6930*/  @!P1 NANOSLEEP.SYNCS 0x989680 ;  /* 0x009896800000995d */ /* 0x010fea0003900000 */
[----:B------:R-:W4:Y:S02]  /*6940*/  @!P1 SYNCS.PHASECHK.TRANS64 P1, [R9+URZ], R8 ;  /* 0x00000008090095a7 */ /* 0x000f24000802007f */
[----:B----4-:R-:W-:Y:S05]  /*6950*/  @!P1 BRA `(.L_x_21) ;  /* 0xfffffffc00ec9947 */ /* 0x010fea000383ffff */
[----:B------:R-:W-:Y:S05]  /*6960*/  BRA `(.L_x_20) ;  /* 0xffffffa800f87947 */ /* 0x000fea000383ffff */
.L_x_27:
[----:B-1----:R-:W-:-:S04]  /*6970*/  IMAD.U32 R13, RZ, RZ, UR12 ;  /* 0x0000000cff0d7e24 */ /* 0x002fc8000f8e00ff */
[----:B------:R1:W4:Y:S03]  /*6980*/  SYNCS.PHASECHK.TRANS64.TRYWAIT P1, [R13+URZ], R10 ;  /* 0x0000000a0d0075a7 */ /* 0x000326000802017f */
[----:B----4-:R-:W-:Y:S05]  /*6990*/  @!P1 NANOSLEEP.SYNCS 0x989680 ;  /* 0x009896800000995d */ /* 0x010fea0003900000 */
[----:B------:R-:W4:Y:S02]  /*69a0*/  @!P1 SYNCS.PHASECHK.TRANS64 P1, [R13+URZ], R10 ;  /* 0x0000000a0d0095a7 */ /* 0x000f24000802007f */
[----:B----4-:R-:W-:Y:S05]  /*69b0*/  @!P1 BRA `(.L_x_27) ;  /* 0xfffffffc00ec9947 */ /* 0x010fea000383ffff */
[----:B------:R-:W-:Y:S05]  /*69c0*/  BRA `(.L_x_26) ;  /* 0xffffffb0007c7947 */ /* 0x000fea000383ffff */
.L_x_112:
[----:B------:R-:W-:Y:S01]  /*69d0*/  BSSY B1, `(.L_x_130) ;  /* 0x0000006000017945 */ /* 0x000fe20003800000 */
[----:B------:R-:W-:-:S07]  /*69e0*/  IMAD.MOV.U32 R6, RZ, RZ, -0x1 ;  /* 0xffffffffff067424 */ /* 0x000fce00078e00ff */
[----:B------:R-:W-:Y:S05]  /*69f0*/  WARPSYNC.COLLECTIVE R6, `(.L_x_131) ;  /* 0x00000000060c7348 */ /* 0x000fea0003c00000 */
[----:B------:R-:W-:Y:S02]  /*6a00*/  ELECT P0, UR62, PT ;  /* 0x00000000003e782f */ /* 0x000fe40003800000 */
[----:B------:R-:W-:Y:S01]  /*6a10*/  MOV R6, UR62 ;  /* 0x0000003e00067c02 */ /* 0x000fe20008000f00 */
[----:B------:R-:W-:Y:S10]  /*6a20*/  ENDCOLLECTIVE ;  /* 0x000000000000791b */ /* 0x000ff40003800000 */
.L_x_131:
[----:B------:R-:W-:Y:S05]  /*6a30*/  BSYNC B1 ;  /* 0x0000000000017941 */ /* 0x000fea0003800000 */
.L_x_130:
[----:B------:R-:W-:Y:S05]  /*6a40*/  BRA `(.L_x_132) ;  /* 0xfffffff000607947 */ /* 0x000fea000383ffff */
.L_x_115:
[----:B0-----:R0:W1:Y:S02]  /*6a50*/  SYNCS.PHASECHK.TRANS64.TRYWAIT P0, [R18+URZ+0x18], R9 ;  /* 0x00001809120075a7 */ /* 0x001064000800017f */
[----:B-1----:R-:W-:Y:S05]  /*6a60*/  @!P0 NANOSLEEP.SYNCS 0x989680 ;  /* 0x009896800000895d */ /* 0x002fea0003900000 */
[----:B------:R-:W1:Y:S02]  /*6a70*/  @!P0 SYNCS.PHASECHK.TRANS64 P0, [R18+URZ+0x18], R9 ;  /* 0x00001809120085a7 */ /* 0x000e64000800007f */
[----:B-1----:R-:W-:Y:S05]  /*6a80*/  @!P0 BRA `(.L_x_115) ;  /* 0xfffffffc00f08947 */ /* 0x002fea000383ffff */
[----:B------:R-:W-:Y:S05]  /*6a90*/  BRA `(.L_x_133) ;  /* 0xfffffff000a07947 */ /* 0x000fea000383ffff */
.L_x_123:
[----:B------:R-:W-:Y:S01]  /*6aa0*/  BSSY B0, `(.L_x_134) ;  /* 0x0000006000007945 */ /* 0x000fe20003800000 */
[----:B------:R-:W-:-:S07]  /*6ab0*/  IMAD.MOV.U32 R6, RZ, RZ, -0x1 ;  /* 0xffffffffff067424 */ /* 0x000fce00078e00ff */
[----:B------:R-:W-:Y:S05]  /*6ac0*/  WARPSYNC.COLLECTIVE R6, `(.L_x_135) ;  /* 0x00000000060c7348 */ /* 0x000fea0003c00000 */
[----:B------:R-:W-:Y:S02]  /*6ad0*/  ELECT P0, UR62, PT ;  /* 0x00000000003e782f */ /* 0x000fe40003800000 */
[----:B------:R-:W-:Y:S01]  /*6ae0*/  MOV R6, UR62 ;  /* 0x0000003e00067c02 */ /* 0x000fe20008000f00 */
[----:B------:R-:W-:Y:S10]  /*6af0*/  ENDCOLLECTIVE ;  /* 0x000000000000791b */ /* 0x000ff40003800000 */
.L_x_135:
[----:B------:R-:W-:Y:S05]  /*6b00*/  BSYNC B0 ;  /* 0x0000000000007941 */ /* 0x000fea0003800000 */
.L_x_134:
[----:B------:R-:W-:Y:S05]  /*6b10*/  BRA `(.L_x_136) ;  /* 0xfffffff800ec7947 */ /* 0x000fea000383ffff */
.L_x_127:
[----:B0-----:R0:W1:Y:S02]  /*6b20*/  SYNCS.PHASECHK.TRANS64.TRYWAIT P0, [R7+URZ], R4 ;  /* 0x00000004070075a7 */ /* 0x001064000800017f */
[----:B-1----:R-:W-:Y:S05]  /*6b30*/  @!P0 NANOSLEEP.SYNCS 0x989680 ;  /* 0x009896800000895d */ /* 0x002fea0003900000 */
[----:B------:R-:W1:Y:S02]  /*6b40*/  @!P0 SYNCS.PHASECHK.TRANS64 P0, [R7+URZ], R4 ;  /* 0x00000004070085a7 */ /* 0x000e64000800007f */
[----:B-1----:R-:W-:Y:S05]  /*6b50*/  @!P0 BRA `(.L_x_127) ;  /* 0xfffffffc00f08947 */ /* 0x002fea000383ffff */
[----:B------:R-:W-:Y:S05]  /*6b60*/  BRA `(.L_x_137) ;  /* 0xfffffffc002c7947 */ /* 0x000fea000383ffff */
.L_x_128:
[----:B0-----:R0:W1:Y:S02]  /*6b70*/  SYNCS.PHASECHK.TRANS64.TRYWAIT P0, [R6+URZ], R5 ;  /* 0x00000005060075a7 */ /* 0x001064000800017f */
[----:B-1----:R-:W-:Y:S05]  /*6b80*/  @!P0 NANOSLEEP.SYNCS 0x989680 ;  /* 0x009896800000895d */ /* 0x002fea0003900000 */
[----:B------:R-:W1:Y:S02]  /*6b90*/  @!P0 SYNCS.PHASECHK.TRANS64 P0, [R6+URZ], R5 ;  /* 0x00000005060085a7 */ /* 0x000e64000800007f */
[----:B-1----:R-:W-:Y:S05]  /*6ba0*/  @!P0 BRA `(.L_x_128) ;  /* 0xfffffffc00f08947 */ /* 0x002fea000383ffff */
[----:B------:R-:W-:Y:S05]  /*6bb0*/  BRA `(.L_x_138) ;  /* 0xfffffffc00347947 */ /* 0x000fea000383ffff */
.L_x_139:
[----:B------:R-:W-:-:S00]  /*6bc0*/  BRA `(.L_x_139) ;  /* 0xfffffffc00fc7947 */ /* 0x000fc0000383ffff */
[----:B------:R-:W-:-:S00]  /*6bd0*/  NOP ;  /* 0x0000000000007918 */ /* 0x000fc00000000000 */
        /* <DEDUP_REMOVED lines=10> */
.L_x_140:


//--------------------- .nv.shared._ZN7cutlass13device_kernelINS_4gemm6kernel13GemmUniversalIN4cute5tupleIJiiiiEEENS1_10collective13CollectiveMmaINS1_37MainloopSm90TmaGmmaWarpSpecializedFP8ILi3ENS5_IJNS4_1CILi1EEENSA_ILi2EEESB_EEENS1_35KernelTmaWarpSpecializedCooperativeEEENS5_IJNSA_ILi128EEENSA_ILi64EEESH_EEENS_12float_e4m3_tENS5_IJlSB_lEEESJ_SK_NS4_8TiledMMAINS4_8MMA_AtomIJNS4_4SM904GMMA30MMA_64x64x32_F32E4M3E4M3_SS_TNILNSO_7ScaleInE1ELSQ_1EEEEEENS4_6LayoutINS5_IJSC_SB_SB_EEENS5_IJSB_NSA_ILi0EEESV_EEEEENS5_IJNS4_10UnderscoreESY_SY_EEEEENS4_23SM90_TMA_LOAD_MULTICASTENS4_14ComposedLayoutINS4_7SwizzleILi2ELi4ELi3EEENS4_18smem_ptr_flag_bitsILi8EEENST_INS5_IJNSA_ILi8EEESH_EEENS5_IJSH_SB_EEEEEEEvNS4_8identityENS4_13SM90_TMA_LOADES1B_vS1C_EENS_8epilogue10collective6detail29Sm90TmaWarpSpecializedAdapterINS1G_15DefaultEpilogueISJ_SK_SK_NS1F_6thread17LinearCombinationISJ_Li1EffLNS1K_9ScaleType4KindE0ELNS_15FloatRoundStyleE2ESJ_EENS1_15EpilogueDefaultEEEEEvvEEEEvNT_6ParamsE --------------------------
	.section	.nv.shared._ZN7cutlass13device_kernelINS_4gemm6kernel13GemmUniversalIN4cute5tupleIJiiiiEEENS1_10collective13CollectiveMmaINS1_37MainloopSm90TmaGmmaWarpSpecializedFP8ILi3ENS5_IJNS4_1CILi1EEENSA_ILi2EEESB_EEENS1_35KernelTmaWarpSpecializedCooperativeEEENS5_IJNSA_ILi128EEENSA_ILi64EEESH_EEENS_12float_e4m3_tENS5_IJlSB_lEEESJ_SK_NS4_8TiledMMAINS4_8MMA_AtomIJNS4_4SM904GMMA30MMA_64x64x32_F32E4M3E4M3_SS_TNILNSO_7ScaleInE1ELSQ_1EEEEEENS4_6LayoutINS5_IJSC_SB_SB_EEENS5_IJSB_NSA_ILi0EEESV_EEEEENS5_IJNS4_10UnderscoreESY_SY_EEEEENS4_23SM90_TMA_LOAD_MULTICASTENS4_14ComposedLayoutINS4_7SwizzleILi2ELi4ELi3EEENS4_18smem_ptr_flag_bitsILi8EEENST_INS5_IJNSA_ILi8EEESH_EEENS5_IJSH_SB_EEEEEEEvNS4_8identityENS4_13SM90_TMA_LOADES1B_vS1C_EENS_8epilogue10collective6detail29Sm90TmaWarpSpecializedAdapterINS1G_15DefaultEpilogueISJ_SK_SK_NS1F_6thread17LinearCombinationISJ_Li1EffLNS1K_9ScaleType4KindE0ELNS_15FloatRoundStyleE2ESJ_EENS1_15EpilogueDefaultEEEEEvvEEEEvNT_6ParamsE,"aw",@nobits
	.sectionflags	@""
	.align	16
	.zero		1024


//--------------------- .nv.shared.reserved.0     --------------------------
	.section	.nv.shared.reserved.0,"aw",@nobits
	.weak		__nv_reservedSMEM_offset_0_alias
	.size		__nv_reservedSMEM_offset_0_alias, 0, 0
	.other		__nv_reservedSMEM_offset_0_alias,@"STO_CUDA_RESERVED_SHARED STV_DEFAULT"
__nv_reservedSMEM_offset_0_alias:
	.zero		0


//--------------------- .nv.global                --------------------------
	.section	.nv.global,"aw",@nobits
.nv.global:
	.type		_ZN39_INTERNAL_a27cad09_4_k_cu_91a4beb5_44224cute1_E,@object
	.size		_ZN39_INTERNAL_a27cad09_4_k_cu_91a4beb5_44224cute1_E,(_ZN39_INTERNAL_a27cad09_4_k_cu_91a4beb5_44224cuda3std3__45__cpo6cbeginE - _ZN39_INTERNAL_a27cad09_4_k_cu_91a4beb5_44224cute1_E)
_ZN39_INTERNAL_a27cad09_4_k_cu_91a4beb5_44224cute1_E:
	.zero		1
	.type		_ZN39_INTERNAL_a27cad09_4_k_cu_91a4beb5_44224cuda3std3__45__cpo6cbeginE,@object
	.size		_ZN39_INTERNAL_a27cad09_4_k_cu_91a4beb5_44224cuda3std3__45__cpo6cbeginE,(_ZN39_INTERNAL_a27cad09_4_k_cu_91a4beb5_44224cuda3std3__48in_placeE - _ZN39_INTERNAL_a27cad09_4_k_cu_91a4beb5_44224cuda3std3__45__cpo6cbeginE)
_ZN39_INTERNAL_a27cad09_4_k_cu_91a4beb5_44224cuda3std3__45__cpo6cbeginE:
	.zero		1
	.type		_ZN39_INTERNAL_a27cad09_4_k_cu_91a4beb5_44224cuda3std3__48in_placeE,@object
	.size		_ZN39_INTERNAL_a27cad09_4_k_cu_91a4beb5_44224cuda3std3__48in_placeE,(_ZN39_INTERNAL_a27cad09_4_k_cu_91a4beb5_44224cuda3std6ranges3__45__cpo9iter_moveE - _ZN39_INTERNAL_a27cad09_4_k_cu_91a4beb5_44224cuda3std3__48in_placeE)
_ZN39_INTERNAL_a27cad09_4_k_cu_91a4beb5_44224cuda3std3__48in_placeE:
	.zero		1
	.type		_ZN39_INTERNAL_a27cad09_4_k_cu_91a4beb5_44224cuda3std6ranges3__45__cpo9iter_moveE,@object
	.size		_ZN39_INTERNAL_a27cad09_4_k_cu_91a4beb5_44224cuda3std6ranges3__45__cpo9iter_moveE,(_ZN39_INTERNAL_a27cad09_4_k_cu_91a4beb5_44224cuda3std3__45__cpo5beginE - _ZN39_INTERNAL_a27cad09_4_k_cu_91a4beb5_44224cuda3std6ranges3__45__cpo9iter_moveE)
_ZN39_INTERNAL_a27cad09_4_k_cu_91a4beb5_44224cuda3std6ranges3__45__cpo9iter_moveE:
	.zero		1
	.type		_ZN39_INTERNAL_a27cad09_4_k_cu_91a4beb5_44224cuda3std3__45__cpo5beginE,@object
	.size		_ZN39_INTERNAL_a27cad09_4_k_cu_91a4beb5_44224cuda3std3__45__cpo5beginE,(_ZN39_INTERNAL_a27cad09_4_k_cu_91a4beb5_44224cuda3std3__441_GLOBAL__N__a27cad09_4_k_cu_91a4beb5_44226ignoreE - _ZN39_INTERNAL_a27cad09_4_k_cu_91a4beb5_44224cuda3std3__45__cpo5beginE)
_ZN39_INTERNAL_a27cad09_4_k_cu_91a4beb5_44224cuda3std3__45__cpo5beginE:
	.zero		1
	.type		_ZN39_INTERNAL_a27cad09_4_k_cu_91a4beb5_44224cuda3std3__441_GLOBAL__N__a27cad09_4_k_cu_91a4beb5_44226ignoreE,@object
	.size		_ZN39_INTERNAL_a27cad09_4_k_cu_91a4beb5_44224cuda3std3__441_GLOBAL__N__a27cad09_4_k_cu_91a4beb5_44226ignoreE,(_ZN39_INTERNAL_a27cad09_4_k_cu_91a4beb5_44224cute7productE - _ZN39_INTERNAL_a27cad09_4_k_cu_91a4beb5_44224cuda3std3__441_GLOBAL__N__a27cad09_4_k_cu_91a4beb5_44226ignoreE)
_ZN39_INTERNAL_a27cad09_4_k_cu_91a4beb5_44224cuda3std3__441_GLOBAL__N__a27cad09_4_k_cu_91a4beb5_44226ignoreE:
	.zero		1
	.type		_ZN39_INTERNAL_a27cad09_4_k_cu_91a4beb5_44224cute7productE,@object
	.size		_ZN39_INTERNAL_a27cad09_4_k_cu_91a4beb5_44224cute7productE,(_ZN39_INTERNAL_a27cad09_4_k_cu_91a4beb5_44224cuda3std3__45__cpo3endE - _ZN39_INTERNAL_a27cad09_4_k_cu_91a4beb5_44224cute7productE)
_ZN39_INTERNAL_a27cad09_4_k_cu_91a4beb5_44224cute7productE:
	.zero		1
	.type		_ZN39_INTERNAL_a27cad09_4_k_cu_91a4beb5_44224cuda3std3__45__cpo3endE,@object
	.size		_ZN39_INTERNAL_a27cad09_4_k_cu_91a4beb5_44224cuda3std3__45__cpo3endE,(_ZN39_INTERNAL_a27cad09_4_k_cu_91a4beb5_44224cuda3std3__419piecewise_constructE - _ZN39_INTERNAL_a27cad09_4_k_cu_91a4beb5_44224cuda3std3__45__cpo3endE)
_ZN39_INTERNAL_a27cad09_4_k_cu_91a4beb5_44224cuda3std3__45__cpo3endE:
	.zero		1
	.type		_ZN39_INTERNAL_a27cad09_4_k_cu_91a4beb5_44224cuda3std3__419piecewise_constructE,@object
	.size		_ZN39_INTERNAL_a27cad09_4_k_cu_91a4beb5_44224cuda3std3__419piecewise_constructE,(_ZN39_INTERNAL_a27cad09_4_k_cu_91a4beb5_44224cuda3std3__45__cpo4cendE - _ZN39_INTERNAL_a27cad09_4_k_cu_91a4beb5_44224cuda3std3__419piecewise_constructE)
_ZN39_INTERNAL_a27cad09_4_k_cu_91a4beb5_44224cuda3std3__419piecewise_constructE:
	.zero		1
	.type		_ZN39_INTERNAL_a27cad09_4_k_cu_91a4beb5_44224cuda3std3__45__cpo4cendE,@object
	.size		_ZN39_INTERNAL_a27cad09_4_k_cu_91a4beb5_44224cuda3std3__45__cpo4cendE,(_ZN39_INTERNAL_a27cad09_4_k_cu_91a4beb5_44224cuda3std6ranges3__45__cpo4swapE - _ZN39_INTERNAL_a27cad09_4_k_cu_91a4beb5_44224cuda3std3__45__cpo4cendE)
_ZN39_INTERNAL_a27cad09_4_k_cu_91a4beb5_44224cuda3std3__45__cpo4cendE:
	.zero		1
	.type		_ZN39_INTERNAL_a27cad09_4_k_cu_91a4beb5_44224cuda3std6ranges3__45__cpo4swapE,@object
	.size		_ZN39_INTERNAL_a27cad09_4_k_cu_91a4beb5_44224cuda3std6ranges3__45__cpo4swapE,(.L_7 - _ZN39_INTERNAL_a27cad09_4_k_cu_91a4beb5_44224cuda3std6ranges3__45__cpo4swapE)
_ZN39_INTERNAL_a27cad09_4_k_cu_91a4beb5_44224cuda3std6ranges3__45__cpo4swapE:
	.zero		1
.L_7:


//--------------------- .nv.constant0._ZN7cutlass13device_kernelINS_4gemm6kernel13GemmUniversalIN4cute5tupleIJiiiiEEENS1_10collective13CollectiveMmaINS1_37MainloopSm90TmaGmmaWarpSpecializedFP8ILi3ENS5_IJNS4_1CILi1EEENSA_ILi2EEESB_EEENS1_35KernelTmaWarpSpecializedCooperativeEEENS5_IJNSA_ILi128EEENSA_ILi64EEESH_EEENS_12float_e4m3_tENS5_IJlSB_lEEESJ_SK_NS4_8TiledMMAINS4_8MMA_AtomIJNS4_4SM904GMMA30MMA_64x64x32_F32E4M3E4M3_SS_TNILNSO_7ScaleInE1ELSQ_1EEEEEENS4_6LayoutINS5_IJSC_SB_SB_EEENS5_IJSB_NSA_ILi0EEESV_EEEEENS5_IJNS4_10UnderscoreESY_SY_EEEEENS4_23SM90_TMA_LOAD_MULTICASTENS4_14ComposedLayoutINS4_7SwizzleILi2ELi4ELi3EEENS4_18smem_ptr_flag_bitsILi8EEENST_INS5_IJNSA_ILi8EEESH_EEENS5_IJSH_SB_EEEEEEEvNS4_8identityENS4_13SM90_TMA_LOADES1B_vS1C_EENS_8epilogue10collective6detail29Sm90TmaWarpSpecializedAdapterINS1G_15DefaultEpilogueISJ_SK_SK_NS1F_6thread17LinearCombinationISJ_Li1EffLNS1K_9ScaleType4KindE0ELNS_15FloatRoundStyleE2ESJ_EENS1_15EpilogueDefaultEEEEEvvEEEEvNT_6ParamsE --------------------------
	.section	.nv.constant0._ZN7cutlass13device_kernelINS_4gemm6kernel13GemmUniversalIN4cute5tupleIJiiiiEEENS1_10collective13CollectiveMmaINS1_37MainloopSm90TmaGmmaWarpSpecializedFP8ILi3ENS5_IJNS4_1CILi1EEENSA_ILi2EEESB_EEENS1_35KernelTmaWarpSpecializedCooperativeEEENS5_IJNSA_ILi128EEENSA_ILi64EEESH_EEENS_12float_e4m3_tENS5_IJlSB_lEEESJ_SK_NS4_8TiledMMAINS4_8MMA_AtomIJNS4_4SM904GMMA30MMA_64x64x32_F32E4M3E4M3_SS_TNILNSO_7ScaleInE1ELSQ_1EEEEEENS4_6LayoutINS5_IJSC_SB_SB_EEENS5_IJSB_NSA_ILi0EEESV_EEEEENS5_IJNS4_10UnderscoreESY_SY_EEEEENS4_23SM90_TMA_LOAD_MULTICASTENS4_14ComposedLayoutINS4_7SwizzleILi2ELi4ELi3EEENS4_18smem_ptr_flag_bitsILi8EEENST_INS5_IJNSA_ILi8EEESH_EEENS5_IJSH_SB_EEEEEEEvNS4_8identityENS4_13SM90_TMA_LOADES1B_vS1C_EENS_8epilogue10collective6detail29Sm90TmaWarpSpecializedAdapterINS1G_15DefaultEpilogueISJ_SK_SK_NS1F_6thread17LinearCombinationISJ_Li1EffLNS1K_9ScaleType4KindE0ELNS_15FloatRoundStyleE2ESJ_EENS1_15EpilogueDefaultEEEEEvvEEEEvNT_6ParamsE,"a",@progbits
	.sectionflags	@""
	.align	4
.nv.constant0._ZN7cutlass13device_kernelINS_4gemm6kernel13GemmUniversalIN4cute5tupleIJiiiiEEENS1_10collective13CollectiveMmaINS1_37MainloopSm90TmaGmmaWarpSpecializedFP8ILi3ENS5_IJNS4_1CILi1EEENSA_ILi2EEESB_EEENS1_35KernelTmaWarpSpecializedCooperativeEEENS5_IJNSA_ILi128EEENSA_ILi64EEESH_EEENS_12float_e4m3_tENS5_IJlSB_lEEESJ_SK_NS4_8TiledMMAINS4_8MMA_AtomIJNS4_4SM904GMMA30MMA_64x64x32_F32E4M3E4M3_SS_TNILNSO_7ScaleInE1ELSQ_1EEEEEENS4_6LayoutINS5_IJSC_SB_SB_EEENS5_IJSB_NSA_ILi0EEESV_EEEEENS5_IJNS4_10UnderscoreESY_SY_EEEEENS4_23SM90_TMA_LOAD_MULTICASTENS4_14ComposedLayoutINS4_7SwizzleILi2ELi4ELi3EEENS4_18smem_ptr_flag_bitsILi8EEENST_INS5_IJNSA_ILi8EEESH_EEENS5_IJSH_SB_EEEEEEEvNS4_8identityENS4_13SM90_TMA_LOADES1B_vS1C_EENS_8epilogue10collective6detail29Sm90TmaWarpSpecializedAdapterINS1G_15DefaultEpilogueISJ_SK_SK_NS1F_6thread17LinearCombinationISJ_Li1EffLNS1K_9ScaleType4KindE0ELNS_15FloatRoundStyleE2ESJ_EENS1_15EpilogueDefaultEEEEEvvEEEEvNT_6ParamsE:
	.zero		1664


//--------------------- SYMBOLS --------------------------

	.type		.nv.reservedSmem.offset0,@object
	.size		.nv.reservedSmem.offset0,0x4
